// auto-generated by cutlass_sweep.gemm — config: {"arch": "sm_100", "cluster_m": 1, "cluster_n": 1, "dtype": "bf16", "dtype_b": "bf16", "layout": "nt", "stages": 0, "tile_k": 16, "tile_m": 64, "tile_n": 64}
#include "cutlass/cutlass.h"
#include "cutlass/gemm/collective/collective_builder.hpp"
#include "cutlass/gemm/device/gemm_universal_adapter.h"
#include "cutlass/gemm/kernel/gemm_universal.hpp"
#include "cutlass/epilogue/collective/collective_builder.hpp"

using ElemA = cutlass::bfloat16_t;
using ElemB = cutlass::bfloat16_t;
using ElemCD = cutlass::bfloat16_t;
using Acc  = float;
using TileShape    = cute::Shape<cute::_64, cute::_64, cute::_16>;
using ClusterShape = cute::Shape<cute::_1, cute::_1, cute::_1>;

using CollectiveEpilogue = typename cutlass::epilogue::collective::CollectiveBuilder<
    cutlass::arch::Sm100, cutlass::arch::OpClassTensorOp,
    TileShape, ClusterShape,
    cutlass::epilogue::collective::EpilogueTileAuto,
    Acc, Acc,
    ElemCD, cutlass::layout::RowMajor, 128 / cutlass::sizeof_bits<ElemCD>::value,
    ElemCD, cutlass::layout::RowMajor, 128 / cutlass::sizeof_bits<ElemCD>::value,
    cutlass::epilogue::collective::EpilogueScheduleAuto
  >::CollectiveOp;

using CollectiveMainloop = typename cutlass::gemm::collective::CollectiveBuilder<
    cutlass::arch::Sm100, cutlass::arch::OpClassTensorOp,
    ElemA, cutlass::layout::RowMajor, 128 / cutlass::sizeof_bits<ElemA>::value,
    ElemB, cutlass::layout::ColumnMajor, 128 / cutlass::sizeof_bits<ElemB>::value,
    Acc,
    TileShape, ClusterShape,
    cutlass::gemm::collective::StageCountAutoCarveout<static_cast<int>(sizeof(typename CollectiveEpilogue::SharedStorage))>,
    cutlass::gemm::collective::KernelScheduleAuto
  >::CollectiveOp;

using GemmKernel = cutlass::gemm::kernel::GemmUniversal<
    cute::Shape<int,int,int,int>,
    CollectiveMainloop,
    CollectiveEpilogue
>;
using Gemm = cutlass::gemm::device::GemmUniversalAdapter<GemmKernel>;

// Force the device kernel symbol into the cubin without needing a host main.
auto* _anchor = &cutlass::device_kernel<GemmKernel>;


// ===== COMPILED SASS (sm_100a) =====

	.target	sm_100a

	.elftype	@"ET_EXEC"


//--------------------- .note.nv.tkinfo           --------------------------
	.section	.note.nv.tkinfo,"",@"SHT_NOTE"
	.sectionflags	@"SHF_NOTE_NV_TKINFO"
	.tkinfo
        /*0018*/ 	.word	0x00000002
        /*0030*/ 	.string	""
        /*0030*/ 	.string	"ptxas"
        /*0030*/ 	.string	"Cuda compilation tools, release 13.0, V13.0.88"
        /*0030*/ 	.string	"Build cuda_13.0.r13.0/compiler.36424714_0"
        /*0030*/ 	.string	"-arch sm_100a -m 64 "



//--------------------- .note.nv.cuinfo           --------------------------
	.section	.note.nv.cuinfo,"",@"SHT_NOTE"
	.sectionflags	@"SHF_NOTE_NV_CUINFO"
        /*0018*/ 	.short	0x0002
        /*001a*/ 	.short	0x0064
        /*001c*/ 	.short	0x0082
	.zero		2


//--------------------- .nv.info                  --------------------------
	.section	.nv.info,"",@"SHT_CUDA_INFO"
	.align	4


	//----- nvinfo : EIATTR_REGCOUNT
	.align		4
        /*0000*/ 	.byte	0x04, 0x2f
        /*0002*/ 	.short	(.L_19 - .L_18)
	.align		4
.L_18:
        /*0004*/ 	.word	index@(_ZN7cutlass13device_kernelINS_4gemm6kernel13GemmUniversalIN4cute5tupleIJiiiiEEENS1_10collective13CollectiveMmaINS1_35MainloopSm100TmaUmmaWarpSpecializedILi53ELi2ELi4ENS5_IJNS4_1CILi1EEESB_SB_EEEEENS5_IJNSA_ILi64EEESE_NSA_ILi16EEEEEENS_10bfloat16_tENS5_IJlSB_lEEESH_SI_NS4_8TiledMMAINS4_8MMA_AtomIJNS4_20SM100_MMA_F16BF16_SSISH_SH_fLi64ELi64ELNS4_4UMMA5MajorE0ELSN_0ELNSM_7ScaleInE0ELSO_0EEEEEENS4_6LayoutISC_NS5_IJNSA_ILi0EEESS_SS_EEEEENS5_IJNS4_10UnderscoreESV_SV_EEEEENS4_13SM90_TMA_LOADENS4_14ComposedLayoutINS4_7SwizzleILi1ELi4ELi3EEENS4_18smem_ptr_flag_bitsILi16EEENSR_INS5_IJNSA_ILi8EEESF_EEENS5_IJSF_SB_EEEEEEEvNS4_8identityESY_S18_vS19_EENS_8epilogue10collective18CollectiveEpilogueINS1B_23Sm100TmaWarpSpecializedILi3ELi2ELi16ELb1ELb0EEEJSG_NS5_IJNSR_ISE_SB_EENSR_INSA_ILi32EEESB_EEEEESH_SI_SH_SI_NS1B_6fusion15FusionCallbacksIS1F_NS1K_17LinearCombinationISH_fSH_fLNS_15FloatRoundStyleE2EEESG_S1J_JEEENS4_5SM1004TMEM4LOAD26SM100_TMEM_LOAD_16dp256b4xESY_NSZ_INS10_ILi2ELi4ELi3EEES13_NSR_INS5_IJS14_S1H_EEENS5_IJS1H_SB_EEEEEEENS4_17SM75_U32x4_LDSM_NENS4_14SM90_TMA_STOREES1Y_NS4_17SM90_U32x4_STSM_NENS4_39AutoVectorizingCopyWithAssumedAlignmentILi128EEEEEEvvEEEEvNT_6ParamsE)
        /*0008*/ 	.word	0x0000004f


	//----- nvinfo : EIATTR_FRAME_SIZE
	.align		4
.L_19:
        /*000c*/ 	.byte	0x04, 0x11
        /*000e*/ 	.short	(.L_21 - .L_20)
	.align		4
.L_20:
        /*0010*/ 	.word	index@($__internal_2_$__cuda_sm10x_tcgen05_guardrail_trap_unallocated_columns_being_dealloced)
        /*0014*/ 	.word	0x00000000


	//----- nvinfo : EIATTR_FRAME_SIZE
	.align		4
.L_21:
        /*0018*/ 	.byte	0x04, 0x11
        /*001a*/ 	.short	(.L_23 - .L_22)
	.align		4
.L_22:
        /*001c*/ 	.word	index@($__internal_1_$__cuda_sm10x_tcgen05_guardrail_trap_phase_invalid_during_alloc)
        /*0020*/ 	.word	0x00000000


	//----- nvinfo : EIATTR_FRAME_SIZE
	.align		4
.L_23:
        /*0024*/ 	.byte	0x04, 0x11
        /*0026*/ 	.short	(.L_25 - .L_24)
	.align		4
.L_24:
        /*0028*/ 	.word	index@($__internal_0_$__cuda_sm10x_tcgen05_guardrail_trap_col_being_dealloced_not_returned_by_alloc)
        /*002c*/ 	.word	0x00000000


	//----- nvinfo : EIATTR_FRAME_SIZE
	.align		4
.L_25:
        /*0030*/ 	.byte	0x04, 0x11
        /*0032*/ 	.short	(.L_27 - .L_26)
	.align		4
.L_26:
        /*0034*/ 	.word	index@(_ZN7cutlass13device_kernelINS_4gemm6kernel13GemmUniversalIN4cute5tupleIJiiiiEEENS1_10collective13CollectiveMmaINS1_35MainloopSm100TmaUmmaWarpSpecializedILi53ELi2ELi4ENS5_IJNS4_1CILi1EEESB_SB_EEEEENS5_IJNSA_ILi64EEESE_NSA_ILi16EEEEEENS_10bfloat16_tENS5_IJlSB_lEEESH_SI_NS4_8TiledMMAINS4_8MMA_AtomIJNS4_20SM100_MMA_F16BF16_SSISH_SH_fLi64ELi64ELNS4_4UMMA5MajorE0ELSN_0ELNSM_7ScaleInE0ELSO_0EEEEEENS4_6LayoutISC_NS5_IJNSA_ILi0EEESS_SS_EEEEENS5_IJNS4_10UnderscoreESV_SV_EEEEENS4_13SM90_TMA_LOADENS4_14ComposedLayoutINS4_7SwizzleILi1ELi4ELi3EEENS4_18smem_ptr_flag_bitsILi16EEENSR_INS5_IJNSA_ILi8EEESF_EEENS5_IJSF_SB_EEEEEEEvNS4_8identityESY_S18_vS19_EENS_8epilogue10collective18CollectiveEpilogueINS1B_23Sm100TmaWarpSpecializedILi3ELi2ELi16ELb1ELb0EEEJSG_NS5_IJNSR_ISE_SB_EENSR_INSA_ILi32EEESB_EEEEESH_SI_SH_SI_NS1B_6fusion15FusionCallbacksIS1F_NS1K_17LinearCombinationISH_fSH_fLNS_15FloatRoundStyleE2EEESG_S1J_JEEENS4_5SM1004TMEM4LOAD26SM100_TMEM_LOAD_16dp256b4xESY_NSZ_INS10_ILi2ELi4ELi3EEES13_NSR_INS5_IJS14_S1H_EEENS5_IJS1H_SB_EEEEEEENS4_17SM75_U32x4_LDSM_NENS4_14SM90_TMA_STOREES1Y_NS4_17SM90_U32x4_STSM_NENS4_39AutoVectorizingCopyWithAssumedAlignmentILi128EEEEEEvvEEEEvNT_6ParamsE)
        /*0038*/ 	.word	0x00000000


	//----- nvinfo : EIATTR_MIN_STACK_SIZE
	.align		4
.L_27:
        /*003c*/ 	.byte	0x04, 0x12
        /*003e*/ 	.short	(.L_29 - .L_28)
	.align		4
.L_28:
        /*0040*/ 	.word	index@(_ZN7cutlass13device_kernelINS_4gemm6kernel13GemmUniversalIN4cute5tupleIJiiiiEEENS1_10collective13CollectiveMmaINS1_35MainloopSm100TmaUmmaWarpSpecializedILi53ELi2ELi4ENS5_IJNS4_1CILi1EEESB_SB_EEEEENS5_IJNSA_ILi64EEESE_NSA_ILi16EEEEEENS_10bfloat16_tENS5_IJlSB_lEEESH_SI_NS4_8TiledMMAINS4_8MMA_AtomIJNS4_20SM100_MMA_F16BF16_SSISH_SH_fLi64ELi64ELNS4_4UMMA5MajorE0ELSN_0ELNSM_7ScaleInE0ELSO_0EEEEEENS4_6LayoutISC_NS5_IJNSA_ILi0EEESS_SS_EEEEENS5_IJNS4_10UnderscoreESV_SV_EEEEENS4_13SM90_TMA_LOADENS4_14ComposedLayoutINS4_7SwizzleILi1ELi4ELi3EEENS4_18smem_ptr_flag_bitsILi16EEENSR_INS5_IJNSA_ILi8EEESF_EEENS5_IJSF_SB_EEEEEEEvNS4_8identityESY_S18_vS19_EENS_8epilogue10collective18CollectiveEpilogueINS1B_23Sm100TmaWarpSpecializedILi3ELi2ELi16ELb1ELb0EEEJSG_NS5_IJNSR_ISE_SB_EENSR_INSA_ILi32EEESB_EEEEESH_SI_SH_SI_NS1B_6fusion15FusionCallbacksIS1F_NS1K_17LinearCombinationISH_fSH_fLNS_15FloatRoundStyleE2EEESG_S1J_JEEENS4_5SM1004TMEM4LOAD26SM100_TMEM_LOAD_16dp256b4xESY_NSZ_INS10_ILi2ELi4ELi3EEES13_NSR_INS5_IJS14_S1H_EEENS5_IJS1H_SB_EEEEEEENS4_17SM75_U32x4_LDSM_NENS4_14SM90_TMA_STOREES1Y_NS4_17SM90_U32x4_STSM_NENS4_39AutoVectorizingCopyWithAssumedAlignmentILi128EEEEEEvvEEEEvNT_6ParamsE)
        /*0044*/ 	.word	0x00000000
.L_29:


//--------------------- .nv.compat                --------------------------
	.section	.nv.compat,"",@"SHT_CUDA_COMPAT_INFO"
	.align	4
        /*0000*/ 	.byte	0x02, 0x09, 0x01, 0x00, 0x02, 0x02, 0x02, 0x00, 0x02, 0x05, 0x05, 0x00, 0x03, 0x07, 0x01, 0x01
        /*0010*/ 	.byte	0x02, 0x03, 0x01, 0x00, 0x02, 0x06, 0x01, 0x00, 0x04, 0x0b, 0x08, 0x00, 0x09, 0x00, 0x00, 0x00
        /*0020*/ 	.byte	0x00, 0x00, 0x00, 0x00


//--------------------- .nv.info._ZN7cutlass13device_kernelINS_4gemm6kernel13GemmUniversalIN4cute5tupleIJiiiiEEENS1_10collective13CollectiveMmaINS1_35MainloopSm100TmaUmmaWarpSpecializedILi53ELi2ELi4ENS5_IJNS4_1CILi1EEESB_SB_EEEEENS5_IJNSA_ILi64EEESE_NSA_ILi16EEEEEENS_10bfloat16_tENS5_IJlSB_lEEESH_SI_NS4_8TiledMMAINS4_8MMA_AtomIJNS4_20SM100_MMA_F16BF16_SSISH_SH_fLi64ELi64ELNS4_4UMMA5MajorE0ELSN_0ELNSM_7ScaleInE0ELSO_0EEEEEENS4_6LayoutISC_NS5_IJNSA_ILi0EEESS_SS_EEEEENS5_IJNS4_10UnderscoreESV_SV_EEEEENS4_13SM90_TMA_LOADENS4_14ComposedLayoutINS4_7SwizzleILi1ELi4ELi3EEENS4_18smem_ptr_flag_bitsILi16EEENSR_INS5_IJNSA_ILi8EEESF_EEENS5_IJSF_SB_EEEEEEEvNS4_8identityESY_S18_vS19_EENS_8epilogue10collective18CollectiveEpilogueINS1B_23Sm100TmaWarpSpecializedILi3ELi2ELi16ELb1ELb0EEEJSG_NS5_IJNSR_ISE_SB_EENSR_INSA_ILi32EEESB_EEEEESH_SI_SH_SI_NS1B_6fusion15FusionCallbacksIS1F_NS1K_17LinearCombinationISH_fSH_fLNS_15FloatRoundStyleE2EEESG_S1J_JEEENS4_5SM1004TMEM4LOAD26SM100_TMEM_LOAD_16dp256b4xESY_NSZ_INS10_ILi2ELi4ELi3EEES13_NSR_INS5_IJS14_S1H_EEENS5_IJS1H_SB_EEEEEEENS4_17SM75_U32x4_LDSM_NENS4_14SM90_TMA_STOREES1Y_NS4_17SM90_U32x4_STSM_NENS4_39AutoVectorizingCopyWithAssumedAlignmentILi128EEEEEEvvEEEEvNT_6ParamsE --------------------------
	.section	.nv.info._ZN7cutlass13device_kernelINS_4gemm6kernel13GemmUniversalIN4cute5tupleIJiiiiEEENS1_10collective13CollectiveMmaINS1_35MainloopSm100TmaUmmaWarpSpecializedILi53ELi2ELi4ENS5_IJNS4_1CILi1EEESB_SB_EEEEENS5_IJNSA_ILi64EEESE_NSA_ILi16EEEEEENS_10bfloat16_tENS5_IJlSB_lEEESH_SI_NS4_8TiledMMAINS4_8MMA_AtomIJNS4_20SM100_MMA_F16BF16_SSISH_SH_fLi64ELi64ELNS4_4UMMA5MajorE0ELSN_0ELNSM_7ScaleInE0ELSO_0EEEEEENS4_6LayoutISC_NS5_IJNSA_ILi0EEESS_SS_EEEEENS5_IJNS4_10UnderscoreESV_SV_EEEEENS4_13SM90_TMA_LOADENS4_14ComposedLayoutINS4_7SwizzleILi1ELi4ELi3EEENS4_18smem_ptr_flag_bitsILi16EEENSR_INS5_IJNSA_ILi8EEESF_EEENS5_IJSF_SB_EEEEEEEvNS4_8identityESY_S18_vS19_EENS_8epilogue10collective18CollectiveEpilogueINS1B_23Sm100TmaWarpSpecializedILi3ELi2ELi16ELb1ELb0EEEJSG_NS5_IJNSR_ISE_SB_EENSR_INSA_ILi32EEESB_EEEEESH_SI_SH_SI_NS1B_6fusion15FusionCallbacksIS1F_NS1K_17LinearCombinationISH_fSH_fLNS_15FloatRoundStyleE2EEESG_S1J_JEEENS4_5SM1004TMEM4LOAD26SM100_TMEM_LOAD_16dp256b4xESY_NSZ_INS10_ILi2ELi4ELi3EEES13_NSR_INS5_IJS14_S1H_EEENS5_IJS1H_SB_EEEEEEENS4_17SM75_U32x4_LDSM_NENS4_14SM90_TMA_STOREES1Y_NS4_17SM90_U32x4_STSM_NENS4_39AutoVectorizingCopyWithAssumedAlignmentILi128EEEEEEvvEEEEvNT_6ParamsE,"",@"SHT_CUDA_INFO"
	.sectionflags	@""
	.align	4


	//----- nvinfo : EIATTR_CUDA_API_VERSION
	.align		4
        /*0000*/ 	.byte	0x04, 0x37
        /*0002*/ 	.short	(.L_31 - .L_30)
.L_30:
        /*0004*/ 	.word	0x00000082


	//----- nvinfo : EIATTR_KPARAM_INFO
	.align		4
.L_31:
        /*0008*/ 	.byte	0x04, 0x17
        /*000a*/ 	.short	(.L_33 - .L_32)
.L_32:
        /*000c*/ 	.word	0x00000000
        /*0010*/ 	.short	0x0000
        /*0012*/ 	.short	0x0000
        /*0014*/ 	.byte	0x00, 0xf0, 0x01, 0x20


	//----- nvinfo : EIATTR_AT_ENTRY_FRAGMENTS
	.align		4
.L_33:
        /*0018*/ 	.byte	0x04, 0x4f
        /*001a*/ 	.short	(.L_35 - .L_34)


	//   ....[0]....
.L_34:
        /*001c*/ 	.word	0x00000006


	//----- nvinfo : EIATTR_RESERVED_SMEM_USED
	.align		4
.L_35:
        /*0020*/ 	.byte	0x01, 0x41
	.zero		2


	//----- nvinfo : EIATTR_SPARSE_MMA_MASK
	.align		4
        /*0024*/ 	.byte	0x03, 0x50
        /*0026*/ 	.short	0x0000


	//----- nvinfo : EIATTR_TCGEN05_1CTA_USED
	.align		4
        /*0028*/ 	.byte	0x01, 0x51
	.zero		2


	//----- nvinfo : EIATTR_MAXREG_COUNT
	.align		4
        /*002c*/ 	.byte	0x03, 0x1b
        /*002e*/ 	.short	0x00ff


	//----- nvinfo : EIATTR_NUM_BARRIERS
	.align		4
        /*0030*/ 	.byte	0x02, 0x4c
        /*0032*/ 	.byte	0x07
	.zero		1


	//----- nvinfo : EIATTR_EXTERNS
	.align		4
        /*0034*/ 	.byte	0x04, 0x0f
        /*0036*/ 	.short	(.L_37 - .L_36)


	//   ....[0]....
	.align		4
.L_36:
        /*0038*/ 	.word	index@(__assertfail)


	//----- nvinfo : EIATTR_MERCURY_ISA_VERSION
	.align		4
.L_37:
        /*003c*/ 	.byte	0x03, 0x5f
        /*003e*/ 	.short	0x0101


	//----- nvinfo : EIATTR_INT_WARP_WIDE_INSTR_OFFSETS
	.align		4
        /*0040*/ 	.byte	0x04, 0x31
        /*0042*/ 	.short	(.L_39 - .L_38)


	//   ....[0]....
.L_38:
        /*0044*/ 	.word	0x000023f0


	//   ....[1]....
        /*0048*/ 	.word	0x000058d0


	//   ....[2]....
        /*004c*/ 	.word	0x00005900


	//   ....[3]....
        /*0050*/ 	.word	0x00005950


	//   ....[4]....
        /*0054*/ 	.word	0x00006230


	//   ....[5]....
        /*0058*/ 	.word	0x00006250


	//   ....[6]....
        /*005c*/ 	.word	0x00006520


	//   ....[7]....
        /*0060*/ 	.word	0x00006650


	//----- nvinfo : EIATTR_COOP_GROUP_MASK_REGIDS
	.align		4
.L_39:
        /*0064*/ 	.byte	0x04, 0x29
        /*0066*/ 	.short	(.L_41 - .L_40)


	//   ....[0]....
.L_40:
        /*0068*/ 	.word	0xffffffff


	//   ....[1]....
        /*006c*/ 	.word	0xffffffff


	//   ....[2]....
        /*0070*/ 	.word	0xffffffff


	//   ....[3]....
        /*0074*/ 	.word	0xffffffff


	//   ....[4]....
        /*0078*/ 	.word	0xffffffff


	//   ....[5]....
        /*007c*/ 	.word	0xffffffff


	//   ....[6]....
        /*0080*/ 	.word	0xffffffff


	//   ....[7]....
        /*0084*/ 	.word	0xffffffff


	//   ....[8]....
        /*0088*/ 	.word	0xffffffff


	//   ....[9]....
        /*008c*/ 	.word	0xffffffff


	//   ....[10]....
        /*0090*/ 	.word	0xffffffff


	//   ....[11]....
        /*0094*/ 	.word	0xffffffff


	//   ....[12]....
        /*0098*/ 	.word	0xffffffff


	//----- nvinfo : EIATTR_COOP_GROUP_INSTR_OFFSETS
	.align		4
.L_41:
        /*009c*/ 	.byte	0x04, 0x28
        /*009e*/ 	.short	(.L_43 - .L_42)


	//   ....[0]....
.L_42:
        /*00a0*/ 	.word	0x00000090


	//   ....[1]....
        /*00a4*/ 	.word	0x000004d0


	//   ....[2]....
        /*00a8*/ 	.word	0x00000c90


	//   ....[3]....
        /*00ac*/ 	.word	0x00000e10


	//   ....[4]....
        /*00b0*/ 	.word	0x00000f10


	//   ....[5]....
        /*00b4*/ 	.word	0x00001080


	//   ....[6]....
        /*00b8*/ 	.word	0x00001220


	//   ....[7]....
        /*00bc*/ 	.word	0x000022d0


	//   ....[8]....
        /*00c0*/ 	.word	0x00004c40


	//   ....[9]....
        /*00c4*/ 	.word	0x00004e50


	//   ....[10]....
        /*00c8*/ 	.word	0x00004e80


	//   ....[11]....
        /*00cc*/ 	.word	0x000057c0


	//   ....[12]....
        /*00d0*/ 	.word	0x000059f0


	//----- nvinfo : EIATTR_VRC_CTA_INIT_COUNT
	.align		4
.L_43:
        /*00d4*/ 	.byte	0x02, 0x4a
        /*00d6*/ 	.byte	0x80
	.zero		1


	//----- nvinfo : EIATTR_SYSCALL_OFFSETS
	.align		4
        /*00d8*/ 	.byte	0x04, 0x46
        /*00da*/ 	.short	(.L_45 - .L_44)


	//   ....[0]....
.L_44:
        /*00dc*/ 	.word	0x00007230


	//   ....[1]....
        /*00e0*/ 	.word	0x00007320


	//   ....[2]....
        /*00e4*/ 	.word	0x00007b00


	//   ....[3]....
        /*00e8*/ 	.word	0x00008440


	//----- nvinfo : EIATTR_MBARRIER_INSTR_OFFSETS
	.align		4
.L_45:
        /*00ec*/ 	.byte	0x04, 0x39
        /*00ee*/ 	.short	(.L_47 - .L_46)


	//   ....[0]....
.L_46:
        /*00f0*/ 	.word	0x000005d0
        /*00f4*/ 	.word	0x000000ff
        /*00f8*/ 	.word	0x00000000
        /*00fc*/ 	.short	0x0100
        /*00fe*/ 	.byte	0x05
	.zero		1


	//   ....[1]....
        /*0100*/ 	.word	0x000005e0
        /*0104*/ 	.word	0x000000ff
        /*0108*/ 	.word	0x000001a8
        /*010c*/ 	.short	0x0100
        /*010e*/ 	.byte	0x05
	.zero		1


	//   ....[2]....
        /*0110*/ 	.word	0x000005f0
        /*0114*/ 	.word	0x000000ff
        /*0118*/ 	.word	0x00000008
        /*011c*/ 	.short	0x0100
        /*011e*/ 	.byte	0x05
	.zero		1


	//   ....[3]....
        /*0120*/ 	.word	0x00000600
        /*0124*/ 	.word	0x000000ff
        /*0128*/ 	.word	0x000001b0
        /*012c*/ 	.short	0x0100
        /*012e*/ 	.byte	0x05
	.zero		1


	//   ....[4]....
        /*0130*/ 	.word	0x00000610
        /*0134*/ 	.word	0x000000ff
        /*0138*/ 	.word	0x00000010
        /*013c*/ 	.short	0x0100
        /*013e*/ 	.byte	0x05
	.zero		1


	//   ....[5]....
        /*0140*/ 	.word	0x00000620
        /*0144*/ 	.word	0x000000ff
        /*0148*/ 	.word	0x000001b8
        /*014c*/ 	.short	0x0100
        /*014e*/ 	.byte	0x05
	.zero		1


	//   ....[6]....
        /*0150*/ 	.word	0x00000630
        /*0154*/ 	.word	0x000000ff
        /*0158*/ 	.word	0x00000018
        /*015c*/ 	.short	0x0100
        /*015e*/ 	.byte	0x05
	.zero		1


	//   ....[7]....
        /*0160*/ 	.word	0x00000640
        /*0164*/ 	.word	0x000000ff
        /*0168*/ 	.word	0x000001c0
        /*016c*/ 	.short	0x0100
        /*016e*/ 	.byte	0x05
	.zero		1


	//   ....[8]....
        /*0170*/ 	.word	0x00000650
        /*0174*/ 	.word	0x000000ff
        /*0178*/ 	.word	0x00000020
        /*017c*/ 	.short	0x0100
        /*017e*/ 	.byte	0x05
	.zero		1


	//   ....[9]....
        /*0180*/ 	.word	0x00000660
        /*0184*/ 	.word	0x000000ff
        /*0188*/ 	.word	0x000001c8
        /*018c*/ 	.short	0x0100
        /*018e*/ 	.byte	0x05
	.zero		1


	//   ....[10]....
        /*0190*/ 	.word	0x00000670
        /*0194*/ 	.word	0x000000ff
        /*0198*/ 	.word	0x00000028
        /*019c*/ 	.short	0x0100
        /*019e*/ 	.byte	0x05
	.zero		1


	//   ....[11]....
        /*01a0*/ 	.word	0x00000680
        /*01a4*/ 	.word	0x000000ff
        /*01a8*/ 	.word	0x000001d0
        /*01ac*/ 	.short	0x0100
        /*01ae*/ 	.byte	0x05
	.zero		1


	//   ....[12]....
        /*01b0*/ 	.word	0x00000690
        /*01b4*/ 	.word	0x000000ff
        /*01b8*/ 	.word	0x00000030
        /*01bc*/ 	.short	0x0100
        /*01be*/ 	.byte	0x05
	.zero		1


	//   ....[13]....
        /*01c0*/ 	.word	0x000006a0
        /*01c4*/ 	.word	0x000000ff
        /*01c8*/ 	.word	0x000001d8
        /*01cc*/ 	.short	0x0100
        /*01ce*/ 	.byte	0x05
	.zero		1


	//   ....[14]....
        /*01d0*/ 	.word	0x000006b0
        /*01d4*/ 	.word	0x000000ff
        /*01d8*/ 	.word	0x00000038
        /*01dc*/ 	.short	0x0100
        /*01de*/ 	.byte	0x05
	.zero		1


	//   ....[15]....
        /*01e0*/ 	.word	0x000006c0
        /*01e4*/ 	.word	0x000000ff
        /*01e8*/ 	.word	0x000001e0
        /*01ec*/ 	.short	0x0100
        /*01ee*/ 	.byte	0x05
	.zero		1


	//   ....[16]....
        /*01f0*/ 	.word	0x000006d0
        /*01f4*/ 	.word	0x000000ff
        /*01f8*/ 	.word	0x00000040
        /*01fc*/ 	.short	0x0100
        /*01fe*/ 	.byte	0x05
	.zero		1


	//   ....[17]....
        /*0200*/ 	.word	0x000006e0
        /*0204*/ 	.word	0x000000ff
        /*0208*/ 	.word	0x000001e8
        /*020c*/ 	.short	0x0100
        /*020e*/ 	.byte	0x05
	.zero		1


	//   ....[18]....
        /*0210*/ 	.word	0x000006f0
        /*0214*/ 	.word	0x000000ff
        /*0218*/ 	.word	0x00000048
        /*021c*/ 	.short	0x0100
        /*021e*/ 	.byte	0x05
	.zero		1


	//   ....[19]....
        /*0220*/ 	.word	0x00000700
        /*0224*/ 	.word	0x000000ff
        /*0228*/ 	.word	0x000001f0
        /*022c*/ 	.short	0x0100
        /*022e*/ 	.byte	0x05
	.zero		1


	//   ....[20]....
        /*0230*/ 	.word	0x00000710
        /*0234*/ 	.word	0x000000ff
        /*0238*/ 	.word	0x00000050
        /*023c*/ 	.short	0x0100
        /*023e*/ 	.byte	0x05
	.zero		1


	//   ....[21]....
        /*0240*/ 	.word	0x00000720
        /*0244*/ 	.word	0x000000ff
        /*0248*/ 	.word	0x000001f8
        /*024c*/ 	.short	0x0100
        /*024e*/ 	.byte	0x05
	.zero		1


	//   ....[22]....
        /*0250*/ 	.word	0x00000730
        /*0254*/ 	.word	0x000000ff
        /*0258*/ 	.word	0x00000058
        /*025c*/ 	.short	0x0100
        /*025e*/ 	.byte	0x05
	.zero		1


	//   ....[23]....
        /*0260*/ 	.word	0x00000740
        /*0264*/ 	.word	0x000000ff
        /*0268*/ 	.word	0x00000200
        /*026c*/ 	.short	0x0100
        /*026e*/ 	.byte	0x05
	.zero		1


	//   ....[24]....
        /*0270*/ 	.word	0x00000750
        /*0274*/ 	.word	0x000000ff
        /*0278*/ 	.word	0x00000060
        /*027c*/ 	.short	0x0100
        /*027e*/ 	.byte	0x05
	.zero		1


	//   ....[25]....
        /*0280*/ 	.word	0x00000760
        /*0284*/ 	.word	0x000000ff
        /*0288*/ 	.word	0x00000208
        /*028c*/ 	.short	0x0100
        /*028e*/ 	.byte	0x05
	.zero		1


	//   ....[26]....
        /*0290*/ 	.word	0x00000770
        /*0294*/ 	.word	0x000000ff
        /*0298*/ 	.word	0x00000068
        /*029c*/ 	.short	0x0100
        /*029e*/ 	.byte	0x05
	.zero		1


	//   ....[27]....
        /*02a0*/ 	.word	0x00000780
        /*02a4*/ 	.word	0x000000ff
        /*02a8*/ 	.word	0x00000210
        /*02ac*/ 	.short	0x0100
        /*02ae*/ 	.byte	0x05
	.zero		1


	//   ....[28]....
        /*02b0*/ 	.word	0x00000790
        /*02b4*/ 	.word	0x000000ff
        /*02b8*/ 	.word	0x00000070
        /*02bc*/ 	.short	0x0100
        /*02be*/ 	.byte	0x05
	.zero		1


	//   ....[29]....
        /*02c0*/ 	.word	0x000007a0
        /*02c4*/ 	.word	0x000000ff
        /*02c8*/ 	.word	0x00000218
        /*02cc*/ 	.short	0x0100
        /*02ce*/ 	.byte	0x05
	.zero		1


	//   ....[30]....
        /*02d0*/ 	.word	0x000007b0
        /*02d4*/ 	.word	0x000000ff
        /*02d8*/ 	.word	0x00000078
        /*02dc*/ 	.short	0x0100
        /*02de*/ 	.byte	0x05
	.zero		1


	//   ....[31]....
        /*02e0*/ 	.word	0x000007c0
        /*02e4*/ 	.word	0x000000ff
        /*02e8*/ 	.word	0x00000220
        /*02ec*/ 	.short	0x0100
        /*02ee*/ 	.byte	0x05
	.zero		1


	//   ....[32]....
        /*02f0*/ 	.word	0x000007d0
        /*02f4*/ 	.word	0x000000ff
        /*02f8*/ 	.word	0x00000080
        /*02fc*/ 	.short	0x0100
        /*02fe*/ 	.byte	0x05
	.zero		1


	//   ....[33]....
        /*0300*/ 	.word	0x000007e0
        /*0304*/ 	.word	0x000000ff
        /*0308*/ 	.word	0x00000228
        /*030c*/ 	.short	0x0100
        /*030e*/ 	.byte	0x05
	.zero		1


	//   ....[34]....
        /*0310*/ 	.word	0x000007f0
        /*0314*/ 	.word	0x000000ff
        /*0318*/ 	.word	0x00000088
        /*031c*/ 	.short	0x0100
        /*031e*/ 	.byte	0x05
	.zero		1


	//   ....[35]....
        /*0320*/ 	.word	0x00000800
        /*0324*/ 	.word	0x000000ff
        /*0328*/ 	.word	0x00000230
        /*032c*/ 	.short	0x0100
        /*032e*/ 	.byte	0x05
	.zero		1


	//   ....[36]....
        /*0330*/ 	.word	0x00000810
        /*0334*/ 	.word	0x000000ff
        /*0338*/ 	.word	0x00000090
        /*033c*/ 	.short	0x0100
        /*033e*/ 	.byte	0x05
	.zero		1


	//   ....[37]....
        /*0340*/ 	.word	0x00000820
        /*0344*/ 	.word	0x000000ff
        /*0348*/ 	.word	0x00000238
        /*034c*/ 	.short	0x0100
        /*034e*/ 	.byte	0x05
	.zero		1


	//   ....[38]....
        /*0350*/ 	.word	0x00000830
        /*0354*/ 	.word	0x000000ff
        /*0358*/ 	.word	0x00000098
        /*035c*/ 	.short	0x0100
        /*035e*/ 	.byte	0x05
	.zero		1


	//   ....[39]....
        /*0360*/ 	.word	0x00000840
        /*0364*/ 	.word	0x000000ff
        /*0368*/ 	.word	0x00000240
        /*036c*/ 	.short	0x0100
        /*036e*/ 	.byte	0x05
	.zero		1


	//   ....[40]....
        /*0370*/ 	.word	0x00000850
        /*0374*/ 	.word	0x000000ff
        /*0378*/ 	.word	0x000000a0
        /*037c*/ 	.short	0x0100
        /*037e*/ 	.byte	0x05
	.zero		1


	//   ....[41]....
        /*0380*/ 	.word	0x00000860
        /*0384*/ 	.word	0x000000ff
        /*0388*/ 	.word	0x00000248
        /*038c*/ 	.short	0x0100
        /*038e*/ 	.byte	0x05
	.zero		1


	//   ....[42]....
        /*0390*/ 	.word	0x00000870
        /*0394*/ 	.word	0x000000ff
        /*0398*/ 	.word	0x000000a8
        /*039c*/ 	.short	0x0100
        /*039e*/ 	.byte	0x05
	.zero		1


	//   ....[43]....
        /*03a0*/ 	.word	0x00000880
        /*03a4*/ 	.word	0x000000ff
        /*03a8*/ 	.word	0x00000250
        /*03ac*/ 	.short	0x0100
        /*03ae*/ 	.byte	0x05
	.zero		1


	//   ....[44]....
        /*03b0*/ 	.word	0x00000890
        /*03b4*/ 	.word	0x000000ff
        /*03b8*/ 	.word	0x000000b0
        /*03bc*/ 	.short	0x0100
        /*03be*/ 	.byte	0x05
	.zero		1


	//   ....[45]....
        /*03c0*/ 	.word	0x000008a0
        /*03c4*/ 	.word	0x000000ff
        /*03c8*/ 	.word	0x00000258
        /*03cc*/ 	.short	0x0100
        /*03ce*/ 	.byte	0x05
	.zero		1


	//   ....[46]....
        /*03d0*/ 	.word	0x000008b0
        /*03d4*/ 	.word	0x000000ff
        /*03d8*/ 	.word	0x000000b8
        /*03dc*/ 	.short	0x0100
        /*03de*/ 	.byte	0x05
	.zero		1


	//   ....[47]....
        /*03e0*/ 	.word	0x000008c0
        /*03e4*/ 	.word	0x000000ff
        /*03e8*/ 	.word	0x00000260
        /*03ec*/ 	.short	0x0100
        /*03ee*/ 	.byte	0x05
	.zero		1


	//   ....[48]....
        /*03f0*/ 	.word	0x000008d0
        /*03f4*/ 	.word	0x000000ff
        /*03f8*/ 	.word	0x000000c0
        /*03fc*/ 	.short	0x0100
        /*03fe*/ 	.byte	0x05
	.zero		1


	//   ....[49]....
        /*0400*/ 	.word	0x000008e0
        /*0404*/ 	.word	0x000000ff
        /*0408*/ 	.word	0x00000268
        /*040c*/ 	.short	0x0100
        /*040e*/ 	.byte	0x05
	.zero		1


	//   ....[50]....
        /*0410*/ 	.word	0x000008f0
        /*0414*/ 	.word	0x000000ff
        /*0418*/ 	.word	0x000000c8
        /*041c*/ 	.short	0x0100
        /*041e*/ 	.byte	0x05
	.zero		1


	//   ....[51]....
        /*0420*/ 	.word	0x00000900
        /*0424*/ 	.word	0x000000ff
        /*0428*/ 	.word	0x00000270
        /*042c*/ 	.short	0x0100
        /*042e*/ 	.byte	0x05
	.zero		1


	//   ....[52]....
        /*0430*/ 	.word	0x00000910
        /*0434*/ 	.word	0x000000ff
        /*0438*/ 	.word	0x000000d0
        /*043c*/ 	.short	0x0100
        /*043e*/ 	.byte	0x05
	.zero		1


	//   ....[53]....
        /*0440*/ 	.word	0x00000920
        /*0444*/ 	.word	0x000000ff
        /*0448*/ 	.word	0x00000278
        /*044c*/ 	.short	0x0100
        /*044e*/ 	.byte	0x05
	.zero		1


	//   ....[54]....
        /*0450*/ 	.word	0x00000930
        /*0454*/ 	.word	0x000000ff
        /*0458*/ 	.word	0x000000d8
        /*045c*/ 	.short	0x0100
        /*045e*/ 	.byte	0x05
	.zero		1


	//   ....[55]....
        /*0460*/ 	.word	0x00000940
        /*0464*/ 	.word	0x000000ff
        /*0468*/ 	.word	0x00000280
        /*046c*/ 	.short	0x0100
        /*046e*/ 	.byte	0x05
	.zero		1


	//   ....[56]....
        /*0470*/ 	.word	0x00000950
        /*0474*/ 	.word	0x000000ff
        /*0478*/ 	.word	0x000000e0
        /*047c*/ 	.short	0x0100
        /*047e*/ 	.byte	0x05
	.zero		1


	//   ....[57]....
        /*0480*/ 	.word	0x00000960
        /*0484*/ 	.word	0x000000ff
        /*0488*/ 	.word	0x00000288
        /*048c*/ 	.short	0x0100
        /*048e*/ 	.byte	0x05
	.zero		1


	//   ....[58]....
        /*0490*/ 	.word	0x00000970
        /*0494*/ 	.word	0x000000ff
        /*0498*/ 	.word	0x000000e8
        /*049c*/ 	.short	0x0100
        /*049e*/ 	.byte	0x05
	.zero		1


	//   ....[59]....
        /*04a0*/ 	.word	0x00000980
        /*04a4*/ 	.word	0x000000ff
        /*04a8*/ 	.word	0x00000290
        /*04ac*/ 	.short	0x0100
        /*04ae*/ 	.byte	0x05
	.zero		1


	//   ....[60]....
        /*04b0*/ 	.word	0x00000990
        /*04b4*/ 	.word	0x000000ff
        /*04b8*/ 	.word	0x000000f0
        /*04bc*/ 	.short	0x0100
        /*04be*/ 	.byte	0x05
	.zero		1


	//   ....[61]....
        /*04c0*/ 	.word	0x000009a0
        /*04c4*/ 	.word	0x000000ff
        /*04c8*/ 	.word	0x00000298
        /*04cc*/ 	.short	0x0100
        /*04ce*/ 	.byte	0x05
	.zero		1


	//   ....[62]....
        /*04d0*/ 	.word	0x000009b0
        /*04d4*/ 	.word	0x000000ff
        /*04d8*/ 	.word	0x000000f8
        /*04dc*/ 	.short	0x0100
        /*04de*/ 	.byte	0x05
	.zero		1


	//   ....[63]....
        /*04e0*/ 	.word	0x000009c0
        /*04e4*/ 	.word	0x000000ff
        /*04e8*/ 	.word	0x000002a0
        /*04ec*/ 	.short	0x0100
        /*04ee*/ 	.byte	0x05
	.zero		1


	//   ....[64]....
        /*04f0*/ 	.word	0x000009d0
        /*04f4*/ 	.word	0x000000ff
        /*04f8*/ 	.word	0x00000100
        /*04fc*/ 	.short	0x0100
        /*04fe*/ 	.byte	0x05
	.zero		1


	//   ....[65]....
        /*0500*/ 	.word	0x000009e0
        /*0504*/ 	.word	0x000000ff
        /*0508*/ 	.word	0x000002a8
        /*050c*/ 	.short	0x0100
        /*050e*/ 	.byte	0x05
	.zero		1


	//   ....[66]....
        /*0510*/ 	.word	0x000009f0
        /*0514*/ 	.word	0x000000ff
        /*0518*/ 	.word	0x00000108
        /*051c*/ 	.short	0x0100
        /*051e*/ 	.byte	0x05
	.zero		1


	//   ....[67]....
        /*0520*/ 	.word	0x00000a00
        /*0524*/ 	.word	0x000000ff
        /*0528*/ 	.word	0x000002b0
        /*052c*/ 	.short	0x0100
        /*052e*/ 	.byte	0x05
	.zero		1


	//   ....[68]....
        /*0530*/ 	.word	0x00000a10
        /*0534*/ 	.word	0x000000ff
        /*0538*/ 	.word	0x00000110
        /*053c*/ 	.short	0x0100
        /*053e*/ 	.byte	0x05
	.zero		1


	//   ....[69]....
        /*0540*/ 	.word	0x00000a20
        /*0544*/ 	.word	0x000000ff
        /*0548*/ 	.word	0x000002b8
        /*054c*/ 	.short	0x0100
        /*054e*/ 	.byte	0x05
	.zero		1


	//   ....[70]....
        /*0550*/ 	.word	0x00000a30
        /*0554*/ 	.word	0x000000ff
        /*0558*/ 	.word	0x00000118
        /*055c*/ 	.short	0x0100
        /*055e*/ 	.byte	0x05
	.zero		1


	//   ....[71]....
        /*0560*/ 	.word	0x00000a40
        /*0564*/ 	.word	0x000000ff
        /*0568*/ 	.word	0x000002c0
        /*056c*/ 	.short	0x0100
        /*056e*/ 	.byte	0x05
	.zero		1


	//   ....[72]....
        /*0570*/ 	.word	0x00000a50
        /*0574*/ 	.word	0x000000ff
        /*0578*/ 	.word	0x00000120
        /*057c*/ 	.short	0x0100
        /*057e*/ 	.byte	0x05
	.zero		1


	//   ....[73]....
        /*0580*/ 	.word	0x00000a60
        /*0584*/ 	.word	0x000000ff
        /*0588*/ 	.word	0x000002c8
        /*058c*/ 	.short	0x0100
        /*058e*/ 	.byte	0x05
	.zero		1


	//   ....[74]....
        /*0590*/ 	.word	0x00000a70
        /*0594*/ 	.word	0x000000ff
        /*0598*/ 	.word	0x00000128
        /*059c*/ 	.short	0x0100
        /*059e*/ 	.byte	0x05
	.zero		1


	//   ....[75]....
        /*05a0*/ 	.word	0x00000a80
        /*05a4*/ 	.word	0x000000ff
        /*05a8*/ 	.word	0x000002d0
        /*05ac*/ 	.short	0x0100
        /*05ae*/ 	.byte	0x05
	.zero		1


	//   ....[76]....
        /*05b0*/ 	.word	0x00000a90
        /*05b4*/ 	.word	0x000000ff
        /*05b8*/ 	.word	0x00000130
        /*05bc*/ 	.short	0x0100
        /*05be*/ 	.byte	0x05
	.zero		1


	//   ....[77]....
        /*05c0*/ 	.word	0x00000aa0
        /*05c4*/ 	.word	0x000000ff
        /*05c8*/ 	.word	0x000002d8
        /*05cc*/ 	.short	0x0100
        /*05ce*/ 	.byte	0x05
	.zero		1


	//   ....[78]....
        /*05d0*/ 	.word	0x00000ab0
        /*05d4*/ 	.word	0x000000ff
        /*05d8*/ 	.word	0x00000138
        /*05dc*/ 	.short	0x0100
        /*05de*/ 	.byte	0x05
	.zero		1


	//   ....[79]....
        /*05e0*/ 	.word	0x00000ac0
        /*05e4*/ 	.word	0x000000ff
        /*05e8*/ 	.word	0x000002e0
        /*05ec*/ 	.short	0x0100
        /*05ee*/ 	.byte	0x05
	.zero		1


	//   ....[80]....
        /*05f0*/ 	.word	0x00000ad0
        /*05f4*/ 	.word	0x000000ff
        /*05f8*/ 	.word	0x00000140
        /*05fc*/ 	.short	0x0100
        /*05fe*/ 	.byte	0x05
	.zero		1


	//   ....[81]....
        /*0600*/ 	.word	0x00000ae0
        /*0604*/ 	.word	0x000000ff
        /*0608*/ 	.word	0x000002e8
        /*060c*/ 	.short	0x0100
        /*060e*/ 	.byte	0x05
	.zero		1


	//   ....[82]....
        /*0610*/ 	.word	0x00000af0
        /*0614*/ 	.word	0x000000ff
        /*0618*/ 	.word	0x00000148
        /*061c*/ 	.short	0x0100
        /*061e*/ 	.byte	0x05
	.zero		1


	//   ....[83]....
        /*0620*/ 	.word	0x00000b00
        /*0624*/ 	.word	0x000000ff
        /*0628*/ 	.word	0x000002f0
        /*062c*/ 	.short	0x0100
        /*062e*/ 	.byte	0x05
	.zero		1


	//   ....[84]....
        /*0630*/ 	.word	0x00000b10
        /*0634*/ 	.word	0x000000ff
        /*0638*/ 	.word	0x00000150
        /*063c*/ 	.short	0x0100
        /*063e*/ 	.byte	0x05
	.zero		1


	//   ....[85]....
        /*0640*/ 	.word	0x00000b20
        /*0644*/ 	.word	0x000000ff
        /*0648*/ 	.word	0x000002f8
        /*064c*/ 	.short	0x0100
        /*064e*/ 	.byte	0x05
	.zero		1


	//   ....[86]....
        /*0650*/ 	.word	0x00000b30
        /*0654*/ 	.word	0x000000ff
        /*0658*/ 	.word	0x00000158
        /*065c*/ 	.short	0x0100
        /*065e*/ 	.byte	0x05
	.zero		1


	//   ....[87]....
        /*0660*/ 	.word	0x00000b40
        /*0664*/ 	.word	0x000000ff
        /*0668*/ 	.word	0x00000300
        /*066c*/ 	.short	0x0100
        /*066e*/ 	.byte	0x05
	.zero		1


	//   ....[88]....
        /*0670*/ 	.word	0x00000b50
        /*0674*/ 	.word	0x000000ff
        /*0678*/ 	.word	0x00000160
        /*067c*/ 	.short	0x0100
        /*067e*/ 	.byte	0x05
	.zero		1


	//   ....[89]....
        /*0680*/ 	.word	0x00000b60
        /*0684*/ 	.word	0x000000ff
        /*0688*/ 	.word	0x00000308
        /*068c*/ 	.short	0x0100
        /*068e*/ 	.byte	0x05
	.zero		1


	//   ....[90]....
        /*0690*/ 	.word	0x00000b70
        /*0694*/ 	.word	0x000000ff
        /*0698*/ 	.word	0x00000168
        /*069c*/ 	.short	0x0100
        /*069e*/ 	.byte	0x05
	.zero		1


	//   ....[91]....
        /*06a0*/ 	.word	0x00000b80
        /*06a4*/ 	.word	0x000000ff
        /*06a8*/ 	.word	0x00000310
        /*06ac*/ 	.short	0x0100
        /*06ae*/ 	.byte	0x05
	.zero		1


	//   ....[92]....
        /*06b0*/ 	.word	0x00000b90
        /*06b4*/ 	.word	0x000000ff
        /*06b8*/ 	.word	0x00000170
        /*06bc*/ 	.short	0x0100
        /*06be*/ 	.byte	0x05
	.zero		1


	//   ....[93]....
        /*06c0*/ 	.word	0x00000ba0
        /*06c4*/ 	.word	0x000000ff
        /*06c8*/ 	.word	0x00000318
        /*06cc*/ 	.short	0x0100
        /*06ce*/ 	.byte	0x05
	.zero		1


	//   ....[94]....
        /*06d0*/ 	.word	0x00000bb0
        /*06d4*/ 	.word	0x000000ff
        /*06d8*/ 	.word	0x00000178
        /*06dc*/ 	.short	0x0100
        /*06de*/ 	.byte	0x05
	.zero		1


	//   ....[95]....
        /*06e0*/ 	.word	0x00000bc0
        /*06e4*/ 	.word	0x000000ff
        /*06e8*/ 	.word	0x00000320
        /*06ec*/ 	.short	0x0100
        /*06ee*/ 	.byte	0x05
	.zero		1


	//   ....[96]....
        /*06f0*/ 	.word	0x00000bd0
        /*06f4*/ 	.word	0x000000ff
        /*06f8*/ 	.word	0x00000180
        /*06fc*/ 	.short	0x0100
        /*06fe*/ 	.byte	0x05
	.zero		1


	//   ....[97]....
        /*0700*/ 	.word	0x00000be0
        /*0704*/ 	.word	0x000000ff
        /*0708*/ 	.word	0x00000328
        /*070c*/ 	.short	0x0100
        /*070e*/ 	.byte	0x05
	.zero		1


	//   ....[98]....
        /*0710*/ 	.word	0x00000bf0
        /*0714*/ 	.word	0x000000ff
        /*0718*/ 	.word	0x00000188
        /*071c*/ 	.short	0x0100
        /*071e*/ 	.byte	0x05
	.zero		1


	//   ....[99]....
        /*0720*/ 	.word	0x00000c00
        /*0724*/ 	.word	0x000000ff
        /*0728*/ 	.word	0x00000330
        /*072c*/ 	.short	0x0100
        /*072e*/ 	.byte	0x05
	.zero		1


	//   ....[100]....
        /*0730*/ 	.word	0x00000c10
        /*0734*/ 	.word	0x000000ff
        /*0738*/ 	.word	0x00000190
        /*073c*/ 	.short	0x0100
        /*073e*/ 	.byte	0x05
	.zero		1


	//   ....[101]....
        /*0740*/ 	.word	0x00000c20
        /*0744*/ 	.word	0x000000ff
        /*0748*/ 	.word	0x00000338
        /*074c*/ 	.short	0x0100
        /*074e*/ 	.byte	0x05
	.zero		1


	//   ....[102]....
        /*0750*/ 	.word	0x00000c30
        /*0754*/ 	.word	0x000000ff
        /*0758*/ 	.word	0x00000198
        /*075c*/ 	.short	0x0100
        /*075e*/ 	.byte	0x05
	.zero		1


	//   ....[103]....
        /*0760*/ 	.word	0x00000c40
        /*0764*/ 	.word	0x000000ff
        /*0768*/ 	.word	0x00000340
        /*076c*/ 	.short	0x0100
        /*076e*/ 	.byte	0x05
	.zero		1


	//   ....[104]....
        /*0770*/ 	.word	0x00000c50
        /*0774*/ 	.word	0x000000ff
        /*0778*/ 	.word	0x000001a0
        /*077c*/ 	.short	0x0100
        /*077e*/ 	.byte	0x05
	.zero		1


	//   ....[105]....
        /*0780*/ 	.word	0x00000c60
        /*0784*/ 	.word	0x000000ff
        /*0788*/ 	.word	0x00000348
        /*078c*/ 	.short	0x0100
        /*078e*/ 	.byte	0x05
	.zero		1


	//   ....[106]....
        /*0790*/ 	.word	0x00000da0
        /*0794*/ 	.word	0x000000ff
        /*0798*/ 	.word	0x00000350
        /*079c*/ 	.short	0x0100
        /*079e*/ 	.byte	0x07
	.zero		1


	//   ....[107]....
        /*07a0*/ 	.word	0x00000db0
        /*07a4*/ 	.word	0x000000ff
        /*07a8*/ 	.word	0x00000368
        /*07ac*/ 	.short	0x0100
        /*07ae*/ 	.byte	0x07
	.zero		1


	//   ....[108]....
        /*07b0*/ 	.word	0x00000dc0
        /*07b4*/ 	.word	0x000000ff
        /*07b8*/ 	.word	0x00000358
        /*07bc*/ 	.short	0x0100
        /*07be*/ 	.byte	0x07
	.zero		1


	//   ....[109]....
        /*07c0*/ 	.word	0x00000dd0
        /*07c4*/ 	.word	0x000000ff
        /*07c8*/ 	.word	0x00000370
        /*07cc*/ 	.short	0x0100
        /*07ce*/ 	.byte	0x07
	.zero		1


	//   ....[110]....
        /*07d0*/ 	.word	0x00000de0
        /*07d4*/ 	.word	0x000000ff
        /*07d8*/ 	.word	0x00000360
        /*07dc*/ 	.short	0x0100
        /*07de*/ 	.byte	0x07
	.zero		1


	//   ....[111]....
        /*07e0*/ 	.word	0x00000df0
        /*07e4*/ 	.word	0x000000ff
        /*07e8*/ 	.word	0x00000378
        /*07ec*/ 	.short	0x0100
        /*07ee*/ 	.byte	0x07
	.zero		1


	//   ....[112]....
        /*07f0*/ 	.word	0x00000ee0
        /*07f4*/ 	.word	0x000000ff
        /*07f8*/ 	.word	0x00000380
        /*07fc*/ 	.short	0x0100
        /*07fe*/ 	.byte	0x05
	.zero		1


	//   ....[113]....
        /*0800*/ 	.word	0x00000ef0
        /*0804*/ 	.word	0x000000ff
        /*0808*/ 	.word	0x00000388
        /*080c*/ 	.short	0x0100
        /*080e*/ 	.byte	0x05
	.zero		1


	//   ....[114]....
        /*0810*/ 	.word	0x00001030
        /*0814*/ 	.word	0x000000ff
        /*0818*/ 	.word	0x00000390
        /*081c*/ 	.short	0x0100
        /*081e*/ 	.byte	0x05
	.zero		1


	//   ....[115]....
        /*0820*/ 	.word	0x00001040
        /*0824*/ 	.word	0x000000ff
        /*0828*/ 	.word	0x000003a0
        /*082c*/ 	.short	0x0100
        /*082e*/ 	.byte	0x05
	.zero		1


	//   ....[116]....
        /*0830*/ 	.word	0x00001050
        /*0834*/ 	.word	0x000000ff
        /*0838*/ 	.word	0x00000398
        /*083c*/ 	.short	0x0100
        /*083e*/ 	.byte	0x05
	.zero		1


	//   ....[117]....
        /*0840*/ 	.word	0x00001060
        /*0844*/ 	.word	0x000000ff
        /*0848*/ 	.word	0x000003a8
        /*084c*/ 	.short	0x0100
        /*084e*/ 	.byte	0x05
	.zero		1


	//   ....[118]....
        /*0850*/ 	.word	0x00001190
        /*0854*/ 	.word	0x000000ff
        /*0858*/ 	.word	0x000003b0
        /*085c*/ 	.short	0x0100
        /*085e*/ 	.byte	0x07
	.zero		1


	//   ....[119]....
        /*0860*/ 	.word	0x000011a0
        /*0864*/ 	.word	0x000000ff
        /*0868*/ 	.word	0x000003d0
        /*086c*/ 	.short	0x0100
        /*086e*/ 	.byte	0x07
	.zero		1


	//   ....[120]....
        /*0870*/ 	.word	0x000011b0
        /*0874*/ 	.word	0x000000ff
        /*0878*/ 	.word	0x000003b8
        /*087c*/ 	.short	0x0100
        /*087e*/ 	.byte	0x07
	.zero		1


	//   ....[121]....
        /*0880*/ 	.word	0x000011c0
        /*0884*/ 	.word	0x000000ff
        /*0888*/ 	.word	0x000003d8
        /*088c*/ 	.short	0x0100
        /*088e*/ 	.byte	0x07
	.zero		1


	//   ....[122]....
        /*0890*/ 	.word	0x000011d0
        /*0894*/ 	.word	0x000000ff
        /*0898*/ 	.word	0x000003c0
        /*089c*/ 	.short	0x0100
        /*089e*/ 	.byte	0x07
	.zero		1


	//   ....[123]....
        /*08a0*/ 	.word	0x000011e0
        /*08a4*/ 	.word	0x000000ff
        /*08a8*/ 	.word	0x000003e0
        /*08ac*/ 	.short	0x0100
        /*08ae*/ 	.byte	0x07
	.zero		1


	//   ....[124]....
        /*08b0*/ 	.word	0x000011f0
        /*08b4*/ 	.word	0x000000ff
        /*08b8*/ 	.word	0x000003c8
        /*08bc*/ 	.short	0x0100
        /*08be*/ 	.byte	0x07
	.zero		1


	//   ....[125]....
        /*08c0*/ 	.word	0x00001200
        /*08c4*/ 	.word	0x000000ff
        /*08c8*/ 	.word	0x000003e8
        /*08cc*/ 	.short	0x0100
        /*08ce*/ 	.byte	0x07
	.zero		1


	//   ....[126]....
        /*08d0*/ 	.word	0x000012f0
        /*08d4*/ 	.word	0x000000ff
        /*08d8*/ 	.word	0x000003f0
        /*08dc*/ 	.short	0x0100
        /*08de*/ 	.byte	0x05
	.zero		1


	//   ....[127]....
        /*08e0*/ 	.word	0x00001300
        /*08e4*/ 	.word	0x000000ff
        /*08e8*/ 	.word	0x00000400
        /*08ec*/ 	.short	0x0100
        /*08ee*/ 	.byte	0x05
	.zero		1


	//   ....[128]....
        /*08f0*/ 	.word	0x00001310
        /*08f4*/ 	.word	0x000000ff
        /*08f8*/ 	.word	0x000003f8
        /*08fc*/ 	.short	0x0100
        /*08fe*/ 	.byte	0x05
	.zero		1


	//   ....[129]....
        /*0900*/ 	.word	0x00001320
        /*0904*/ 	.word	0x000000ff
        /*0908*/ 	.word	0x00000408
        /*090c*/ 	.short	0x0100
        /*090e*/ 	.byte	0x05
	.zero		1


	//   ....[130]....
        /*0910*/ 	.word	0x00001bf0
        /*0914*/ 	.word	0x00000002
        /*0918*/ 	.word	0x00000400
        /*091c*/ 	.short	0x010a
        /*091e*/ 	.byte	0xff
	.zero		1


	//   ....[131]....
        /*0920*/ 	.word	0x00001c20
        /*0924*/ 	.word	0x00000002
        /*0928*/ 	.word	0x000003f0
        /*092c*/ 	.short	0x0101
        /*092e*/ 	.byte	0xff
	.zero		1


	//   ....[132]....
        /*0930*/ 	.word	0x00001cf0
        /*0934*/ 	.word	0x000000ff
        /*0938*/ 	.word	0x000001a8
        /*093c*/ 	.short	0x010a
        /*093e*/ 	.byte	0x08
	.zero		1


	//   ....[133]....
        /*0940*/ 	.word	0x00001d90
        /*0944*/ 	.word	0x000000ff
        /*0948*/ 	.word	0x000001a8
        /*094c*/ 	.short	0x010a
        /*094e*/ 	.byte	0x21
	.zero		1


	//   ....[134]....
        /*0950*/ 	.word	0x00001ef0
        /*0954*/ 	.word	0x000000ff
        /*0958*/ 	.word	0x000001a8
        /*095c*/ 	.short	0x010a
        /*095e*/ 	.byte	0x08
	.zero		1


	//   ....[135]....
        /*0960*/ 	.word	0x00001fe0
        /*0964*/ 	.word	0x000000ff
        /*0968*/ 	.word	0x00000388
        /*096c*/ 	.short	0x0101
        /*096e*/ 	.byte	0x04
	.zero		1


	//   ....[136]....
        /*0970*/ 	.word	0x00002000
        /*0974*/ 	.word	0x000000ff
        /*0978*/ 	.word	0x000001a8
        /*097c*/ 	.short	0x010a
        /*097e*/ 	.byte	0x08
	.zero		1


	//   ....[137]....
        /*0980*/ 	.word	0x00002080
        /*0984*/ 	.word	0x000000ff
        /*0988*/ 	.word	0x000001a8
        /*098c*/ 	.short	0x010a
        /*098e*/ 	.byte	0x11
	.zero		1


	//   ....[138]....
        /*0990*/ 	.word	0x000021e0
        /*0994*/ 	.word	0x000000ff
        /*0998*/ 	.word	0x000001a8
        /*099c*/ 	.short	0x010a
        /*099e*/ 	.byte	0x08
	.zero		1


	//   ....[139]....
        /*09a0*/ 	.word	0x00002300
        /*09a4*/ 	.word	0x00000002
        /*09a8*/ 	.word	0x00000390
        /*09ac*/ 	.short	0x010a
        /*09ae*/ 	.byte	0xff
	.zero		1


	//   ....[140]....
        /*09b0*/ 	.word	0x000023c0
        /*09b4*/ 	.word	0x00000002
        /*09b8*/ 	.word	0x00000000
        /*09bc*/ 	.short	0x0101
        /*09be*/ 	.byte	0xff
	.zero		1


	//   ....[141]....
        /*09c0*/ 	.word	0x00002920
        /*09c4*/ 	.word	0x000000ff
        /*09c8*/ 	.word	0x00000000
        /*09cc*/ 	.short	0x010a
        /*09ce*/ 	.byte	0x05
	.zero		1


	//   ....[142]....
        /*09d0*/ 	.word	0x000029b0
        /*09d4*/ 	.word	0x000000ff
        /*09d8*/ 	.word	0x00000000
        /*09dc*/ 	.short	0x010a
        /*09de*/ 	.byte	0x05
	.zero		1


	//   ....[143]....
        /*09e0*/ 	.word	0x00002a40
        /*09e4*/ 	.word	0x000000ff
        /*09e8*/ 	.word	0x00000000
        /*09ec*/ 	.short	0x010a
        /*09ee*/ 	.byte	0x05
	.zero		1


	//   ....[144]....
        /*09f0*/ 	.word	0x00002ad0
        /*09f4*/ 	.word	0x000000ff
        /*09f8*/ 	.word	0x00000000
        /*09fc*/ 	.short	0x010a
        /*09fe*/ 	.byte	0x05
	.zero		1


	//   ....[145]....
        /*0a00*/ 	.word	0x00002b60
        /*0a04*/ 	.word	0x000000ff
        /*0a08*/ 	.word	0x00000000
        /*0a0c*/ 	.short	0x010a
        /*0a0e*/ 	.byte	0x05
	.zero		1


	//   ....[146]....
        /*0a10*/ 	.word	0x00002bf0
        /*0a14*/ 	.word	0x000000ff
        /*0a18*/ 	.word	0x00000000
        /*0a1c*/ 	.short	0x010a
        /*0a1e*/ 	.byte	0x05
	.zero		1


	//   ....[147]....
        /*0a20*/ 	.word	0x00002c80
        /*0a24*/ 	.word	0x000000ff
        /*0a28*/ 	.word	0x00000000
        /*0a2c*/ 	.short	0x010a
        /*0a2e*/ 	.byte	0x05
	.zero		1


	//   ....[148]....
        /*0a30*/ 	.word	0x00002d10
        /*0a34*/ 	.word	0x000000ff
        /*0a38*/ 	.word	0x00000000
        /*0a3c*/ 	.short	0x010a
        /*0a3e*/ 	.byte	0x05
	.zero		1


	//   ....[149]....
        /*0a40*/ 	.word	0x00002da0
        /*0a44*/ 	.word	0x000000ff
        /*0a48*/ 	.word	0x00000000
        /*0a4c*/ 	.short	0x010a
        /*0a4e*/ 	.byte	0x05
	.zero		1


	//   ....[150]....
        /*0a50*/ 	.word	0x00002e30
        /*0a54*/ 	.word	0x000000ff
        /*0a58*/ 	.word	0x00000000
        /*0a5c*/ 	.short	0x010a
        /*0a5e*/ 	.byte	0x05
	.zero		1


	//   ....[151]....
        /*0a60*/ 	.word	0x00002ec0
        /*0a64*/ 	.word	0x000000ff
        /*0a68*/ 	.word	0x00000000
        /*0a6c*/ 	.short	0x010a
        /*0a6e*/ 	.byte	0x05
	.zero		1


	//   ....[152]....
        /*0a70*/ 	.word	0x00002f50
        /*0a74*/ 	.word	0x000000ff
        /*0a78*/ 	.word	0x00000000
        /*0a7c*/ 	.short	0x010a
        /*0a7e*/ 	.byte	0x05
	.zero		1


	//   ....[153]....
        /*0a80*/ 	.word	0x00002fe0
        /*0a84*/ 	.word	0x000000ff
        /*0a88*/ 	.word	0x00000000
        /*0a8c*/ 	.short	0x010a
        /*0a8e*/ 	.byte	0x05
	.zero		1


	//   ....[154]....
        /*0a90*/ 	.word	0x00003070
        /*0a94*/ 	.word	0x000000ff
        /*0a98*/ 	.word	0x00000000
        /*0a9c*/ 	.short	0x010a
        /*0a9e*/ 	.byte	0x05
	.zero		1


	//   ....[155]....
        /*0aa0*/ 	.word	0x00003100
        /*0aa4*/ 	.word	0x000000ff
        /*0aa8*/ 	.word	0x00000000
        /*0aac*/ 	.short	0x010a
        /*0aae*/ 	.byte	0x05
	.zero		1


	//   ....[156]....
        /*0ab0*/ 	.word	0x00003190
        /*0ab4*/ 	.word	0x000000ff
        /*0ab8*/ 	.word	0x00000000
        /*0abc*/ 	.short	0x010a
        /*0abe*/ 	.byte	0x05
	.zero		1


	//   ....[157]....
        /*0ac0*/ 	.word	0x00003220
        /*0ac4*/ 	.word	0x000000ff
        /*0ac8*/ 	.word	0x00000000
        /*0acc*/ 	.short	0x010a
        /*0ace*/ 	.byte	0x05
	.zero		1


	//   ....[158]....
        /*0ad0*/ 	.word	0x000032b0
        /*0ad4*/ 	.word	0x000000ff
        /*0ad8*/ 	.word	0x00000000
        /*0adc*/ 	.short	0x010a
        /*0ade*/ 	.byte	0x05
	.zero		1


	//   ....[159]....
        /*0ae0*/ 	.word	0x00003340
        /*0ae4*/ 	.word	0x000000ff
        /*0ae8*/ 	.word	0x00000000
        /*0aec*/ 	.short	0x010a
        /*0aee*/ 	.byte	0x05
	.zero		1


	//   ....[160]....
        /*0af0*/ 	.word	0x000033d0
        /*0af4*/ 	.word	0x000000ff
        /*0af8*/ 	.word	0x00000000
        /*0afc*/ 	.short	0x010a
        /*0afe*/ 	.byte	0x05
	.zero		1


	//   ....[161]....
        /*0b00*/ 	.word	0x00003460
        /*0b04*/ 	.word	0x000000ff
        /*0b08*/ 	.word	0x00000000
        /*0b0c*/ 	.short	0x010a
        /*0b0e*/ 	.byte	0x05
	.zero		1


	//   ....[162]....
        /*0b10*/ 	.word	0x000034f0
        /*0b14*/ 	.word	0x000000ff
        /*0b18*/ 	.word	0x00000000
        /*0b1c*/ 	.short	0x010a
        /*0b1e*/ 	.byte	0x05
	.zero		1


	//   ....[163]....
        /*0b20*/ 	.word	0x00003580
        /*0b24*/ 	.word	0x000000ff
        /*0b28*/ 	.word	0x00000000
        /*0b2c*/ 	.short	0x010a
        /*0b2e*/ 	.byte	0x05
	.zero		1


	//   ....[164]....
        /*0b30*/ 	.word	0x00003610
        /*0b34*/ 	.word	0x000000ff
        /*0b38*/ 	.word	0x00000000
        /*0b3c*/ 	.short	0x010a
        /*0b3e*/ 	.byte	0x05
	.zero		1


	//   ....[165]....
        /*0b40*/ 	.word	0x000036a0
        /*0b44*/ 	.word	0x000000ff
        /*0b48*/ 	.word	0x00000000
        /*0b4c*/ 	.short	0x010a
        /*0b4e*/ 	.byte	0x05
	.zero		1


	//   ....[166]....
        /*0b50*/ 	.word	0x00003730
        /*0b54*/ 	.word	0x000000ff
        /*0b58*/ 	.word	0x00000000
        /*0b5c*/ 	.short	0x010a
        /*0b5e*/ 	.byte	0x05
	.zero		1


	//   ....[167]....
        /*0b60*/ 	.word	0x000037c0
        /*0b64*/ 	.word	0x000000ff
        /*0b68*/ 	.word	0x00000000
        /*0b6c*/ 	.short	0x010a
        /*0b6e*/ 	.byte	0x05
	.zero		1


	//   ....[168]....
        /*0b70*/ 	.word	0x00003850
        /*0b74*/ 	.word	0x000000ff
        /*0b78*/ 	.word	0x00000000
        /*0b7c*/ 	.short	0x010a
        /*0b7e*/ 	.byte	0x05
	.zero		1


	//   ....[169]....
        /*0b80*/ 	.word	0x000038e0
        /*0b84*/ 	.word	0x000000ff
        /*0b88*/ 	.word	0x00000000
        /*0b8c*/ 	.short	0x010a
        /*0b8e*/ 	.byte	0x05
	.zero		1


	//   ....[170]....
        /*0b90*/ 	.word	0x00003970
        /*0b94*/ 	.word	0x000000ff
        /*0b98*/ 	.word	0x00000000
        /*0b9c*/ 	.short	0x010a
        /*0b9e*/ 	.byte	0x05
	.zero		1


	//   ....[171]....
        /*0ba0*/ 	.word	0x00003a00
        /*0ba4*/ 	.word	0x000000ff
        /*0ba8*/ 	.word	0x00000000
        /*0bac*/ 	.short	0x010a
        /*0bae*/ 	.byte	0x05
	.zero		1


	//   ....[172]....
        /*0bb0*/ 	.word	0x00003a90
        /*0bb4*/ 	.word	0x000000ff
        /*0bb8*/ 	.word	0x00000000
        /*0bbc*/ 	.short	0x010a
        /*0bbe*/ 	.byte	0x05
	.zero		1


	//   ....[173]....
        /*0bc0*/ 	.word	0x00003b20
        /*0bc4*/ 	.word	0x000000ff
        /*0bc8*/ 	.word	0x00000000
        /*0bcc*/ 	.short	0x010a
        /*0bce*/ 	.byte	0x05
	.zero		1


	//   ....[174]....
        /*0bd0*/ 	.word	0x00003bb0
        /*0bd4*/ 	.word	0x000000ff
        /*0bd8*/ 	.word	0x00000000
        /*0bdc*/ 	.short	0x010a
        /*0bde*/ 	.byte	0x05
	.zero		1


	//   ....[175]....
        /*0be0*/ 	.word	0x00003c40
        /*0be4*/ 	.word	0x000000ff
        /*0be8*/ 	.word	0x00000000
        /*0bec*/ 	.short	0x010a
        /*0bee*/ 	.byte	0x05
	.zero		1


	//   ....[176]....
        /*0bf0*/ 	.word	0x00003cd0
        /*0bf4*/ 	.word	0x000000ff
        /*0bf8*/ 	.word	0x00000000
        /*0bfc*/ 	.short	0x010a
        /*0bfe*/ 	.byte	0x05
	.zero		1


	//   ....[177]....
        /*0c00*/ 	.word	0x00003d60
        /*0c04*/ 	.word	0x000000ff
        /*0c08*/ 	.word	0x00000000
        /*0c0c*/ 	.short	0x010a
        /*0c0e*/ 	.byte	0x05
	.zero		1


	//   ....[178]....
        /*0c10*/ 	.word	0x00003df0
        /*0c14*/ 	.word	0x000000ff
        /*0c18*/ 	.word	0x00000000
        /*0c1c*/ 	.short	0x010a
        /*0c1e*/ 	.byte	0x05
	.zero		1


	//   ....[179]....
        /*0c20*/ 	.word	0x00003e80
        /*0c24*/ 	.word	0x000000ff
        /*0c28*/ 	.word	0x00000000
        /*0c2c*/ 	.short	0x010a
        /*0c2e*/ 	.byte	0x05
	.zero		1


	//   ....[180]....
        /*0c30*/ 	.word	0x00003f10
        /*0c34*/ 	.word	0x000000ff
        /*0c38*/ 	.word	0x00000000
        /*0c3c*/ 	.short	0x010a
        /*0c3e*/ 	.byte	0x05
	.zero		1


	//   ....[181]....
        /*0c40*/ 	.word	0x00003fa0
        /*0c44*/ 	.word	0x000000ff
        /*0c48*/ 	.word	0x00000000
        /*0c4c*/ 	.short	0x010a
        /*0c4e*/ 	.byte	0x05
	.zero		1


	//   ....[182]....
        /*0c50*/ 	.word	0x00004030
        /*0c54*/ 	.word	0x000000ff
        /*0c58*/ 	.word	0x00000000
        /*0c5c*/ 	.short	0x010a
        /*0c5e*/ 	.byte	0x05
	.zero		1


	//   ....[183]....
        /*0c60*/ 	.word	0x000040c0
        /*0c64*/ 	.word	0x000000ff
        /*0c68*/ 	.word	0x00000000
        /*0c6c*/ 	.short	0x010a
        /*0c6e*/ 	.byte	0x05
	.zero		1


	//   ....[184]....
        /*0c70*/ 	.word	0x00004150
        /*0c74*/ 	.word	0x000000ff
        /*0c78*/ 	.word	0x00000000
        /*0c7c*/ 	.short	0x010a
        /*0c7e*/ 	.byte	0x05
	.zero		1


	//   ....[185]....
        /*0c80*/ 	.word	0x000041e0
        /*0c84*/ 	.word	0x000000ff
        /*0c88*/ 	.word	0x00000000
        /*0c8c*/ 	.short	0x010a
        /*0c8e*/ 	.byte	0x05
	.zero		1


	//   ....[186]....
        /*0c90*/ 	.word	0x00004270
        /*0c94*/ 	.word	0x000000ff
        /*0c98*/ 	.word	0x00000000
        /*0c9c*/ 	.short	0x010a
        /*0c9e*/ 	.byte	0x05
	.zero		1


	//   ....[187]....
        /*0ca0*/ 	.word	0x00004300
        /*0ca4*/ 	.word	0x000000ff
        /*0ca8*/ 	.word	0x00000000
        /*0cac*/ 	.short	0x010a
        /*0cae*/ 	.byte	0x05
	.zero		1


	//   ....[188]....
        /*0cb0*/ 	.word	0x00004390
        /*0cb4*/ 	.word	0x000000ff
        /*0cb8*/ 	.word	0x00000000
        /*0cbc*/ 	.short	0x010a
        /*0cbe*/ 	.byte	0x05
	.zero		1


	//   ....[189]....
        /*0cc0*/ 	.word	0x00004420
        /*0cc4*/ 	.word	0x000000ff
        /*0cc8*/ 	.word	0x00000000
        /*0ccc*/ 	.short	0x010a
        /*0cce*/ 	.byte	0x05
	.zero		1


	//   ....[190]....
        /*0cd0*/ 	.word	0x000044b0
        /*0cd4*/ 	.word	0x000000ff
        /*0cd8*/ 	.word	0x00000000
        /*0cdc*/ 	.short	0x010a
        /*0cde*/ 	.byte	0x05
	.zero		1


	//   ....[191]....
        /*0ce0*/ 	.word	0x00004540
        /*0ce4*/ 	.word	0x000000ff
        /*0ce8*/ 	.word	0x00000000
        /*0cec*/ 	.short	0x010a
        /*0cee*/ 	.byte	0x05
	.zero		1


	//   ....[192]....
        /*0cf0*/ 	.word	0x000045d0
        /*0cf4*/ 	.word	0x000000ff
        /*0cf8*/ 	.word	0x00000000
        /*0cfc*/ 	.short	0x010a
        /*0cfe*/ 	.byte	0x05
	.zero		1


	//   ....[193]....
        /*0d00*/ 	.word	0x00004670
        /*0d04*/ 	.word	0x00000000
        /*0d08*/ 	.word	0x00000000
        /*0d0c*/ 	.short	0x010a
        /*0d0e*/ 	.byte	0xff
	.zero		1


	//   ....[194]....
        /*0d10*/ 	.word	0x00004790
        /*0d14*/ 	.word	0x00000000
        /*0d18*/ 	.word	0x000003f0
        /*0d1c*/ 	.short	0x010a
        /*0d1e*/ 	.byte	0xff
	.zero		1


	//   ....[195]....
        /*0d20*/ 	.word	0x00004800
        /*0d24*/ 	.word	0x00000000
        /*0d28*/ 	.word	0x00000000
        /*0d2c*/ 	.short	0x0101
        /*0d2e*/ 	.byte	0xff
	.zero		1


	//   ....[196]....
        /*0d30*/ 	.word	0x00004820
        /*0d34*/ 	.word	0x000000ff
        /*0d38*/ 	.word	0x000003a0
        /*0d3c*/ 	.short	0x010a
        /*0d3e*/ 	.byte	0x05
	.zero		1


	//   ....[197]....
        /*0d40*/ 	.word	0x00004940
        /*0d44*/ 	.word	0x00000000
        /*0d48*/ 	.word	0x00000390
        /*0d4c*/ 	.short	0x010a
        /*0d4e*/ 	.byte	0xff
	.zero		1


	//   ....[198]....
        /*0d50*/ 	.word	0x00004a40
        /*0d54*/ 	.word	0x00000000
        /*0d58*/ 	.word	0x00000000
        /*0d5c*/ 	.short	0x0101
        /*0d5e*/ 	.byte	0xff
	.zero		1


	//   ....[199]....
        /*0d60*/ 	.word	0x00004ad0
        /*0d64*/ 	.word	0x000000ff
        /*0d68*/ 	.word	0x000003a0
        /*0d6c*/ 	.short	0x0106
        /*0d6e*/ 	.byte	0x05
	.zero		1


	//   ....[200]....
        /*0d70*/ 	.word	0x00004af0
        /*0d74*/ 	.word	0x000000ff
        /*0d78*/ 	.word	0x000003a0
        /*0d7c*/ 	.short	0x010a
        /*0d7e*/ 	.byte	0x05
	.zero		1


	//   ....[201]....
        /*0d80*/ 	.word	0x00004b80
        /*0d84*/ 	.word	0x000000ff
        /*0d88*/ 	.word	0x000003a0
        /*0d8c*/ 	.short	0x0106
        /*0d8e*/ 	.byte	0x04
	.zero		1


	//   ....[202]....
        /*0d90*/ 	.word	0x00004bc0
        /*0d94*/ 	.word	0x00000000
        /*0d98*/ 	.word	0x000003a0
        /*0d9c*/ 	.short	0x010a
        /*0d9e*/ 	.byte	0xff
	.zero		1


	//   ....[203]....
        /*0da0*/ 	.word	0x000050a0
        /*0da4*/ 	.word	0x00000000
        /*0da8*/ 	.word	0x00000390
        /*0dac*/ 	.short	0x010a
        /*0dae*/ 	.byte	0xff
	.zero		1


	//   ....[204]....
        /*0db0*/ 	.word	0x000051a0
        /*0db4*/ 	.word	0x00000003
        /*0db8*/ 	.word	0x00000000
        /*0dbc*/ 	.short	0x0101
        /*0dbe*/ 	.byte	0xff
	.zero		1


	//   ....[205]....
        /*0dc0*/ 	.word	0x000051b0
        /*0dc4*/ 	.word	0x000000ff
        /*0dc8*/ 	.word	0x00000000
        /*0dcc*/ 	.short	0x010a
        /*0dce*/ 	.byte	0x04
	.zero		1


	//   ....[206]....
        /*0dd0*/ 	.word	0x000051d0
        /*0dd4*/ 	.word	0x000000ff
        /*0dd8*/ 	.word	0x000003d0
        /*0ddc*/ 	.short	0x010a
        /*0dde*/ 	.byte	0x09
	.zero		1


	//   ....[207]....
        /*0de0*/ 	.word	0x00005310
        /*0de4*/ 	.word	0x000000ff
        /*0de8*/ 	.word	0x00000000
        /*0dec*/ 	.short	0x010a
        /*0dee*/ 	.byte	0x07
	.zero		1


	//   ....[208]....
        /*0df0*/ 	.word	0x00005440
        /*0df4*/ 	.word	0x000000ff
        /*0df8*/ 	.word	0x00000000
        /*0dfc*/ 	.short	0x010a
        /*0dfe*/ 	.byte	0x04
	.zero		1


	//   ....[209]....
        /*0e00*/ 	.word	0x000055f0
        /*0e04*/ 	.word	0x000000ff
        /*0e08*/ 	.word	0x00000000
        /*0e0c*/ 	.short	0x010a
        /*0e0e*/ 	.byte	0x05
	.zero		1


	//   ....[210]....
        /*0e10*/ 	.word	0x00005680
        /*0e14*/ 	.word	0x000000ff
        /*0e18*/ 	.word	0x00000000
        /*0e1c*/ 	.short	0x010a
        /*0e1e*/ 	.byte	0x05
	.zero		1


	//   ....[211]....
        /*0e20*/ 	.word	0x00005710
        /*0e24*/ 	.word	0x000000ff
        /*0e28*/ 	.word	0x00000000
        /*0e2c*/ 	.short	0x010a
        /*0e2e*/ 	.byte	0x05
	.zero		1


	//   ....[212]....
        /*0e30*/ 	.word	0x000057a0
        /*0e34*/ 	.word	0x000000ff
        /*0e38*/ 	.word	0x00000000
        /*0e3c*/ 	.short	0x010a
        /*0e3e*/ 	.byte	0x07
	.zero		1


	//   ....[213]....
        /*0e40*/ 	.word	0x00005bd0
        /*0e44*/ 	.word	0x00000000
        /*0e48*/ 	.word	0x00000390
        /*0e4c*/ 	.short	0x010a
        /*0e4e*/ 	.byte	0xff
	.zero		1


	//   ....[214]....
        /*0e50*/ 	.word	0x00005c90
        /*0e54*/ 	.word	0x00000000
        /*0e58*/ 	.word	0x00000000
        /*0e5c*/ 	.short	0x0101
        /*0e5e*/ 	.byte	0xff
	.zero		1


	//   ....[215]....
        /*0e60*/ 	.word	0x00005fb0
        /*0e64*/ 	.word	0x000000ff
        /*0e68*/ 	.word	0x00000388
        /*0e6c*/ 	.short	0x010a
        /*0e6e*/ 	.byte	0x07
	.zero		1


	//   ....[216]....
        /*0e70*/ 	.word	0x000061d0
        /*0e74*/ 	.word	0x000000ff
        /*0e78*/ 	.word	0x00000368
        /*0e7c*/ 	.short	0x010a
        /*0e7e*/ 	.byte	0x0f
	.zero		1


	//   ....[217]....
        /*0e80*/ 	.word	0x000063d0
        /*0e84*/ 	.word	0x000000ff
        /*0e88*/ 	.word	0x00000350
        /*0e8c*/ 	.short	0x010b
        /*0e8e*/ 	.byte	0x0f
	.zero		1


	//   ....[218]....
        /*0e90*/ 	.word	0x00006420
        /*0e94*/ 	.word	0x000000ff
        /*0e98*/ 	.word	0x00000000
        /*0e9c*/ 	.short	0x0101
        /*0e9e*/ 	.byte	0x10
	.zero		1


	//   ....[219]....
        /*0ea0*/ 	.word	0x00006460
        /*0ea4*/ 	.word	0x000000ff
        /*0ea8*/ 	.word	0x00000368
        /*0eac*/ 	.short	0x010a
        /*0eae*/ 	.byte	0x0d
	.zero		1


	//   ....[220]....
        /*0eb0*/ 	.word	0x000066a0
        /*0eb4*/ 	.word	0x000000ff
        /*0eb8*/ 	.word	0x00000350
        /*0ebc*/ 	.short	0x010b
        /*0ebe*/ 	.byte	0x0d
	.zero		1


	//   ....[221]....
        /*0ec0*/ 	.word	0x00006710
        /*0ec4*/ 	.word	0x000000ff
        /*0ec8*/ 	.word	0x00000000
        /*0ecc*/ 	.short	0x0101
        /*0ece*/ 	.byte	0x0f
	.zero		1


	//   ....[222]....
        /*0ed0*/ 	.word	0x00006760
        /*0ed4*/ 	.word	0x000000ff
        /*0ed8*/ 	.word	0x00000000
        /*0edc*/ 	.short	0x010a
        /*0ede*/ 	.byte	0x04
	.zero		1


	//   ....[223]....
        /*0ee0*/ 	.word	0x000067f0
        /*0ee4*/ 	.word	0x000000ff
        /*0ee8*/ 	.word	0x00000000
        /*0eec*/ 	.short	0x010a
        /*0eee*/ 	.byte	0x04
	.zero		1


	//   ....[224]....
        /*0ef0*/ 	.word	0x00006890
        /*0ef4*/ 	.word	0x00000000
        /*0ef8*/ 	.word	0x00000000
        /*0efc*/ 	.short	0x010a
        /*0efe*/ 	.byte	0xff
	.zero		1


	//   ....[225]....
        /*0f00*/ 	.word	0x00006c00
        /*0f04*/ 	.word	0x00000000
        /*0f08*/ 	.word	0x00000390
        /*0f0c*/ 	.short	0x010a
        /*0f0e*/ 	.byte	0xff
	.zero		1


	//   ....[226]....
        /*0f10*/ 	.word	0x00006d10
        /*0f14*/ 	.word	0x00000000
        /*0f18*/ 	.word	0x00000000
        /*0f1c*/ 	.short	0x0101
        /*0f1e*/ 	.byte	0xff
	.zero		1


	//   ....[227]....
        /*0f20*/ 	.word	0x00007720
        /*0f24*/ 	.word	0x00000002
        /*0f28*/ 	.word	0x00000350
        /*0f2c*/ 	.short	0x010a
        /*0f2e*/ 	.byte	0xff
	.zero		1


	//   ....[228]....
        /*0f30*/ 	.word	0x00007760
        /*0f34*/ 	.word	0x0000002c
        /*0f38*/ 	.word	0x000003b0
        /*0f3c*/ 	.short	0x010a
        /*0f3e*/ 	.byte	0xff
	.zero		1


	//   ....[229]....
        /*0f40*/ 	.word	0x00007850
        /*0f44*/ 	.word	0x00000002
        /*0f48*/ 	.word	0x00000350
        /*0f4c*/ 	.short	0x010a
        /*0f4e*/ 	.byte	0xff
	.zero		1


	//   ....[230]....
        /*0f50*/ 	.word	0x000079e0
        /*0f54*/ 	.word	0x0000002c
        /*0f58*/ 	.word	0x000003b0
        /*0f5c*/ 	.short	0x010a
        /*0f5e*/ 	.byte	0xff
	.zero		1


	//   ....[231]....
        /*0f60*/ 	.word	0x000081a0
        /*0f64*/ 	.word	0x00000000
        /*0f68*/ 	.word	0x00000000
        /*0f6c*/ 	.short	0x0101
        /*0f6e*/ 	.byte	0xff
	.zero		1


	//   ....[232]....
        /*0f70*/ 	.word	0x000081b0
        /*0f74*/ 	.word	0x00000002
        /*0f78*/ 	.word	0x00000350
        /*0f7c*/ 	.short	0x010a
        /*0f7e*/ 	.byte	0xff
	.zero		1


	//   ....[233]....
        /*0f80*/ 	.word	0x00008270
        /*0f84*/ 	.word	0x00000002
        /*0f88*/ 	.word	0x00000350
        /*0f8c*/ 	.short	0x010a
        /*0f8e*/ 	.byte	0xff
	.zero		1


	//   ....[234]....
        /*0f90*/ 	.word	0x000085d0
        /*0f94*/ 	.word	0x000000ff
        /*0f98*/ 	.word	0x00000000
        /*0f9c*/ 	.short	0x0101
        /*0f9e*/ 	.byte	0x05
	.zero		1


	//   ....[235]....
        /*0fa0*/ 	.word	0x00008b60
        /*0fa4*/ 	.word	0x00000000
        /*0fa8*/ 	.word	0x00000000
        /*0fac*/ 	.short	0x0101
        /*0fae*/ 	.byte	0xff
	.zero		1


	//   ....[236]....
        /*0fb0*/ 	.word	0x00008dd0
        /*0fb4*/ 	.word	0x000000ff
        /*0fb8*/ 	.word	0x00000000
        /*0fbc*/ 	.short	0x0101
        /*0fbe*/ 	.byte	0x04
	.zero		1


	//   ....[237]....
        /*0fc0*/ 	.word	0x00008df0
        /*0fc4*/ 	.word	0x00000002
        /*0fc8*/ 	.word	0x00000400
        /*0fcc*/ 	.short	0x010a
        /*0fce*/ 	.byte	0xff
	.zero		1


	//   ....[238]....
        /*0fd0*/ 	.word	0x00008e50
        /*0fd4*/ 	.word	0x00000002
        /*0fd8*/ 	.word	0x000001a8
        /*0fdc*/ 	.short	0x010a
        /*0fde*/ 	.byte	0xff
	.zero		1


	//   ....[239]....
        /*0fe0*/ 	.word	0x00008eb0
        /*0fe4*/ 	.word	0x00000002
        /*0fe8*/ 	.word	0x000001a8
        /*0fec*/ 	.short	0x010a
        /*0fee*/ 	.byte	0xff
	.zero		1


	//   ....[240]....
        /*0ff0*/ 	.word	0x00008f00
        /*0ff4*/ 	.word	0x00000002
        /*0ff8*/ 	.word	0x00000390
        /*0ffc*/ 	.short	0x010a
        /*0ffe*/ 	.byte	0xff
	.zero		1


	//   ....[241]....
        /*1000*/ 	.word	0x00008f60
        /*1004*/ 	.word	0x00000000
        /*1008*/ 	.word	0x00000000
        /*100c*/ 	.short	0x010a
        /*100e*/ 	.byte	0xff
	.zero		1


	//   ....[242]....
        /*1010*/ 	.word	0x00008fc0
        /*1014*/ 	.word	0x00000000
        /*1018*/ 	.word	0x00000000
        /*101c*/ 	.short	0x010a
        /*101e*/ 	.byte	0xff
	.zero		1


	//   ....[243]....
        /*1020*/ 	.word	0x00009020
        /*1024*/ 	.word	0x00000000
        /*1028*/ 	.word	0x00000000
        /*102c*/ 	.short	0x010a
        /*102e*/ 	.byte	0xff
	.zero		1


	//   ....[244]....
        /*1030*/ 	.word	0x00009080
        /*1034*/ 	.word	0x00000000
        /*1038*/ 	.word	0x00000000
        /*103c*/ 	.short	0x010a
        /*103e*/ 	.byte	0xff
	.zero		1


	//   ....[245]....
        /*1040*/ 	.word	0x000090e0
        /*1044*/ 	.word	0x00000000
        /*1048*/ 	.word	0x00000000
        /*104c*/ 	.short	0x010a
        /*104e*/ 	.byte	0xff
	.zero		1


	//   ....[246]....
        /*1050*/ 	.word	0x00009140
        /*1054*/ 	.word	0x00000000
        /*1058*/ 	.word	0x00000000
        /*105c*/ 	.short	0x010a
        /*105e*/ 	.byte	0xff
	.zero		1


	//   ....[247]....
        /*1060*/ 	.word	0x000091a0
        /*1064*/ 	.word	0x00000000
        /*1068*/ 	.word	0x00000000
        /*106c*/ 	.short	0x010a
        /*106e*/ 	.byte	0xff
	.zero		1


	//   ....[248]....
        /*1070*/ 	.word	0x00009200
        /*1074*/ 	.word	0x00000000
        /*1078*/ 	.word	0x00000000
        /*107c*/ 	.short	0x010a
        /*107e*/ 	.byte	0xff
	.zero		1


	//   ....[249]....
        /*1080*/ 	.word	0x00009260
        /*1084*/ 	.word	0x00000000
        /*1088*/ 	.word	0x00000000
        /*108c*/ 	.short	0x010a
        /*108e*/ 	.byte	0xff
	.zero		1


	//   ....[250]....
        /*1090*/ 	.word	0x000092c0
        /*1094*/ 	.word	0x00000000
        /*1098*/ 	.word	0x00000000
        /*109c*/ 	.short	0x010a
        /*109e*/ 	.byte	0xff
	.zero		1


	//   ....[251]....
        /*10a0*/ 	.word	0x00009320
        /*10a4*/ 	.word	0x00000000
        /*10a8*/ 	.word	0x00000000
        /*10ac*/ 	.short	0x010a
        /*10ae*/ 	.byte	0xff
	.zero		1


	//   ....[252]....
        /*10b0*/ 	.word	0x00009380
        /*10b4*/ 	.word	0x00000000
        /*10b8*/ 	.word	0x00000000
        /*10bc*/ 	.short	0x010a
        /*10be*/ 	.byte	0xff
	.zero		1


	//   ....[253]....
        /*10c0*/ 	.word	0x000093e0
        /*10c4*/ 	.word	0x00000000
        /*10c8*/ 	.word	0x00000000
        /*10cc*/ 	.short	0x010a
        /*10ce*/ 	.byte	0xff
	.zero		1


	//   ....[254]....
        /*10d0*/ 	.word	0x00009440
        /*10d4*/ 	.word	0x00000000
        /*10d8*/ 	.word	0x00000000
        /*10dc*/ 	.short	0x010a
        /*10de*/ 	.byte	0xff
	.zero		1


	//   ....[255]....
        /*10e0*/ 	.word	0x000094a0
        /*10e4*/ 	.word	0x00000000
        /*10e8*/ 	.word	0x00000000
        /*10ec*/ 	.short	0x010a
        /*10ee*/ 	.byte	0xff
	.zero		1


	//   ....[0]....
        /*10f0*/ 	.word	0x00009500
        /*10f4*/ 	.word	0x00000000
        /*10f8*/ 	.word	0x00000000
        /*10fc*/ 	.short	0x010a
        /*10fe*/ 	.byte	0xff
	.zero		1


	//   ....[1]....
        /*1100*/ 	.word	0x00009560
        /*1104*/ 	.word	0x00000000
        /*1108*/ 	.word	0x00000000
        /*110c*/ 	.short	0x010a
        /*110e*/ 	.byte	0xff
	.zero		1


	//   ....[2]....
        /*1110*/ 	.word	0x000095c0
        /*1114*/ 	.word	0x00000000
        /*1118*/ 	.word	0x00000000
        /*111c*/ 	.short	0x010a
        /*111e*/ 	.byte	0xff
	.zero		1


	//   ....[3]....
        /*1120*/ 	.word	0x00009620
        /*1124*/ 	.word	0x00000000
        /*1128*/ 	.word	0x00000000
        /*112c*/ 	.short	0x010a
        /*112e*/ 	.byte	0xff
	.zero		1


	//   ....[4]....
        /*1130*/ 	.word	0x00009680
        /*1134*/ 	.word	0x00000000
        /*1138*/ 	.word	0x00000000
        /*113c*/ 	.short	0x010a
        /*113e*/ 	.byte	0xff
	.zero		1


	//   ....[5]....
        /*1140*/ 	.word	0x000096e0
        /*1144*/ 	.word	0x00000000
        /*1148*/ 	.word	0x00000000
        /*114c*/ 	.short	0x010a
        /*114e*/ 	.byte	0xff
	.zero		1


	//   ....[6]....
        /*1150*/ 	.word	0x00009740
        /*1154*/ 	.word	0x00000000
        /*1158*/ 	.word	0x00000000
        /*115c*/ 	.short	0x010a
        /*115e*/ 	.byte	0xff
	.zero		1


	//   ....[7]....
        /*1160*/ 	.word	0x000097a0
        /*1164*/ 	.word	0x00000000
        /*1168*/ 	.word	0x00000000
        /*116c*/ 	.short	0x010a
        /*116e*/ 	.byte	0xff
	.zero		1


	//   ....[8]....
        /*1170*/ 	.word	0x00009800
        /*1174*/ 	.word	0x00000000
        /*1178*/ 	.word	0x00000000
        /*117c*/ 	.short	0x010a
        /*117e*/ 	.byte	0xff
	.zero		1


	//   ....[9]....
        /*1180*/ 	.word	0x00009860
        /*1184*/ 	.word	0x00000000
        /*1188*/ 	.word	0x00000000
        /*118c*/ 	.short	0x010a
        /*118e*/ 	.byte	0xff
	.zero		1


	//   ....[10]....
        /*1190*/ 	.word	0x000098c0
        /*1194*/ 	.word	0x00000000
        /*1198*/ 	.word	0x00000000
        /*119c*/ 	.short	0x010a
        /*119e*/ 	.byte	0xff
	.zero		1


	//   ....[11]....
        /*11a0*/ 	.word	0x00009920
        /*11a4*/ 	.word	0x00000000
        /*11a8*/ 	.word	0x00000000
        /*11ac*/ 	.short	0x010a
        /*11ae*/ 	.byte	0xff
	.zero		1


	//   ....[12]....
        /*11b0*/ 	.word	0x00009980
        /*11b4*/ 	.word	0x00000000
        /*11b8*/ 	.word	0x00000000
        /*11bc*/ 	.short	0x010a
        /*11be*/ 	.byte	0xff
	.zero		1


	//   ....[13]....
        /*11c0*/ 	.word	0x000099e0
        /*11c4*/ 	.word	0x00000000
        /*11c8*/ 	.word	0x00000000
        /*11cc*/ 	.short	0x010a
        /*11ce*/ 	.byte	0xff
	.zero		1


	//   ....[14]....
        /*11d0*/ 	.word	0x00009a40
        /*11d4*/ 	.word	0x00000000
        /*11d8*/ 	.word	0x00000000
        /*11dc*/ 	.short	0x010a
        /*11de*/ 	.byte	0xff
	.zero		1


	//   ....[15]....
        /*11e0*/ 	.word	0x00009aa0
        /*11e4*/ 	.word	0x00000000
        /*11e8*/ 	.word	0x00000000
        /*11ec*/ 	.short	0x010a
        /*11ee*/ 	.byte	0xff
	.zero		1


	//   ....[16]....
        /*11f0*/ 	.word	0x00009b00
        /*11f4*/ 	.word	0x00000000
        /*11f8*/ 	.word	0x00000000
        /*11fc*/ 	.short	0x010a
        /*11fe*/ 	.byte	0xff
	.zero		1


	//   ....[17]....
        /*1200*/ 	.word	0x00009b60
        /*1204*/ 	.word	0x00000000
        /*1208*/ 	.word	0x00000000
        /*120c*/ 	.short	0x010a
        /*120e*/ 	.byte	0xff
	.zero		1


	//   ....[18]....
        /*1210*/ 	.word	0x00009bc0
        /*1214*/ 	.word	0x00000000
        /*1218*/ 	.word	0x00000000
        /*121c*/ 	.short	0x010a
        /*121e*/ 	.byte	0xff
	.zero		1


	//   ....[19]....
        /*1220*/ 	.word	0x00009c20
        /*1224*/ 	.word	0x00000000
        /*1228*/ 	.word	0x00000000
        /*122c*/ 	.short	0x010a
        /*122e*/ 	.byte	0xff
	.zero		1


	//   ....[20]....
        /*1230*/ 	.word	0x00009c80
        /*1234*/ 	.word	0x00000000
        /*1238*/ 	.word	0x00000000
        /*123c*/ 	.short	0x010a
        /*123e*/ 	.byte	0xff
	.zero		1


	//   ....[21]....
        /*1240*/ 	.word	0x00009ce0
        /*1244*/ 	.word	0x00000000
        /*1248*/ 	.word	0x00000000
        /*124c*/ 	.short	0x010a
        /*124e*/ 	.byte	0xff
	.zero		1


	//   ....[22]....
        /*1250*/ 	.word	0x00009d40
        /*1254*/ 	.word	0x00000000
        /*1258*/ 	.word	0x00000000
        /*125c*/ 	.short	0x010a
        /*125e*/ 	.byte	0xff
	.zero		1


	//   ....[23]....
        /*1260*/ 	.word	0x00009da0
        /*1264*/ 	.word	0x00000000
        /*1268*/ 	.word	0x00000000
        /*126c*/ 	.short	0x010a
        /*126e*/ 	.byte	0xff
	.zero		1


	//   ....[24]....
        /*1270*/ 	.word	0x00009e00
        /*1274*/ 	.word	0x00000000
        /*1278*/ 	.word	0x00000000
        /*127c*/ 	.short	0x010a
        /*127e*/ 	.byte	0xff
	.zero		1


	//   ....[25]....
        /*1280*/ 	.word	0x00009e60
        /*1284*/ 	.word	0x00000000
        /*1288*/ 	.word	0x00000000
        /*128c*/ 	.short	0x010a
        /*128e*/ 	.byte	0xff
	.zero		1


	//   ....[26]....
        /*1290*/ 	.word	0x00009ec0
        /*1294*/ 	.word	0x00000000
        /*1298*/ 	.word	0x00000000
        /*129c*/ 	.short	0x010a
        /*129e*/ 	.byte	0xff
	.zero		1


	//   ....[27]....
        /*12a0*/ 	.word	0x00009f20
        /*12a4*/ 	.word	0x00000000
        /*12a8*/ 	.word	0x00000000
        /*12ac*/ 	.short	0x010a
        /*12ae*/ 	.byte	0xff
	.zero		1


	//   ....[28]....
        /*12b0*/ 	.word	0x00009f80
        /*12b4*/ 	.word	0x00000000
        /*12b8*/ 	.word	0x00000000
        /*12bc*/ 	.short	0x010a
        /*12be*/ 	.byte	0xff
	.zero		1


	//   ....[29]....
        /*12c0*/ 	.word	0x00009fe0
        /*12c4*/ 	.word	0x00000000
        /*12c8*/ 	.word	0x00000000
        /*12cc*/ 	.short	0x010a
        /*12ce*/ 	.byte	0xff
	.zero		1


	//   ....[30]....
        /*12d0*/ 	.word	0x0000a040
        /*12d4*/ 	.word	0x00000000
        /*12d8*/ 	.word	0x00000000
        /*12dc*/ 	.short	0x010a
        /*12de*/ 	.byte	0xff
	.zero		1


	//   ....[31]....
        /*12e0*/ 	.word	0x0000a0a0
        /*12e4*/ 	.word	0x00000000
        /*12e8*/ 	.word	0x00000000
        /*12ec*/ 	.short	0x010a
        /*12ee*/ 	.byte	0xff
	.zero		1


	//   ....[32]....
        /*12f0*/ 	.word	0x0000a100
        /*12f4*/ 	.word	0x00000000
        /*12f8*/ 	.word	0x00000000
        /*12fc*/ 	.short	0x010a
        /*12fe*/ 	.byte	0xff
	.zero		1


	//   ....[33]....
        /*1300*/ 	.word	0x0000a160
        /*1304*/ 	.word	0x00000000
        /*1308*/ 	.word	0x00000000
        /*130c*/ 	.short	0x010a
        /*130e*/ 	.byte	0xff
	.zero		1


	//   ....[34]....
        /*1310*/ 	.word	0x0000a1c0
        /*1314*/ 	.word	0x00000000
        /*1318*/ 	.word	0x00000000
        /*131c*/ 	.short	0x010a
        /*131e*/ 	.byte	0xff
	.zero		1


	//   ....[35]....
        /*1320*/ 	.word	0x0000a220
        /*1324*/ 	.word	0x00000000
        /*1328*/ 	.word	0x00000000
        /*132c*/ 	.short	0x010a
        /*132e*/ 	.byte	0xff
	.zero		1


	//   ....[36]....
        /*1330*/ 	.word	0x0000a280
        /*1334*/ 	.word	0x00000000
        /*1338*/ 	.word	0x00000000
        /*133c*/ 	.short	0x010a
        /*133e*/ 	.byte	0xff
	.zero		1


	//   ....[37]....
        /*1340*/ 	.word	0x0000a2d0
        /*1344*/ 	.word	0x00000000
        /*1348*/ 	.word	0x000003f0
        /*134c*/ 	.short	0x010a
        /*134e*/ 	.byte	0xff
	.zero		1


	//   ....[38]....
        /*1350*/ 	.word	0x0000a330
        /*1354*/ 	.word	0x00000000
        /*1358*/ 	.word	0x000003a0
        /*135c*/ 	.short	0x010a
        /*135e*/ 	.byte	0xff
	.zero		1


	//   ....[39]....
        /*1360*/ 	.word	0x0000a380
        /*1364*/ 	.word	0x00000000
        /*1368*/ 	.word	0x00000390
        /*136c*/ 	.short	0x010a
        /*136e*/ 	.byte	0xff
	.zero		1


	//   ....[40]....
        /*1370*/ 	.word	0x0000a3e0
        /*1374*/ 	.word	0x00000000
        /*1378*/ 	.word	0x000003a0
        /*137c*/ 	.short	0x010a
        /*137e*/ 	.byte	0xff
	.zero		1


	//   ....[41]....
        /*1380*/ 	.word	0x0000a430
        /*1384*/ 	.word	0x00000000
        /*1388*/ 	.word	0x00000390
        /*138c*/ 	.short	0x010a
        /*138e*/ 	.byte	0xff
	.zero		1


	//   ....[42]....
        /*1390*/ 	.word	0x0000a490
        /*1394*/ 	.word	0x00000002
        /*1398*/ 	.word	0x000003d0
        /*139c*/ 	.short	0x010a
        /*139e*/ 	.byte	0xff
	.zero		1


	//   ....[43]....
        /*13a0*/ 	.word	0x0000a4f0
        /*13a4*/ 	.word	0x00000000
        /*13a8*/ 	.word	0x00000000
        /*13ac*/ 	.short	0x010a
        /*13ae*/ 	.byte	0xff
	.zero		1


	//   ....[44]....
        /*13b0*/ 	.word	0x0000a550
        /*13b4*/ 	.word	0x00000000
        /*13b8*/ 	.word	0x00000000
        /*13bc*/ 	.short	0x010a
        /*13be*/ 	.byte	0xff
	.zero		1


	//   ....[45]....
        /*13c0*/ 	.word	0x0000a5b0
        /*13c4*/ 	.word	0x00000000
        /*13c8*/ 	.word	0x00000000
        /*13cc*/ 	.short	0x010a
        /*13ce*/ 	.byte	0xff
	.zero		1


	//   ....[46]....
        /*13d0*/ 	.word	0x0000a610
        /*13d4*/ 	.word	0x00000000
        /*13d8*/ 	.word	0x00000000
        /*13dc*/ 	.short	0x010a
        /*13de*/ 	.byte	0xff
	.zero		1


	//   ....[47]....
        /*13e0*/ 	.word	0x0000a670
        /*13e4*/ 	.word	0x00000000
        /*13e8*/ 	.word	0x00000000
        /*13ec*/ 	.short	0x010a
        /*13ee*/ 	.byte	0xff
	.zero		1


	//   ....[48]....
        /*13f0*/ 	.word	0x0000a6c0
        /*13f4*/ 	.word	0x00000000
        /*13f8*/ 	.word	0x00000390
        /*13fc*/ 	.short	0x010a
        /*13fe*/ 	.byte	0xff
	.zero		1


	//   ....[49]....
        /*1400*/ 	.word	0x0000a720
        /*1404*/ 	.word	0x00000000
        /*1408*/ 	.word	0x00000388
        /*140c*/ 	.short	0x010a
        /*140e*/ 	.byte	0xff
	.zero		1


	//   ....[50]....
        /*1410*/ 	.word	0x0000a780
        /*1414*/ 	.word	0x00000000
        /*1418*/ 	.word	0x00000368
        /*141c*/ 	.short	0x010a
        /*141e*/ 	.byte	0xff
	.zero		1


	//   ....[51]....
        /*1420*/ 	.word	0x0000a7e0
        /*1424*/ 	.word	0x00000000
        /*1428*/ 	.word	0x00000368
        /*142c*/ 	.short	0x010a
        /*142e*/ 	.byte	0xff
	.zero		1


	//   ....[52]....
        /*1430*/ 	.word	0x0000a840
        /*1434*/ 	.word	0x00000000
        /*1438*/ 	.word	0x00000000
        /*143c*/ 	.short	0x010a
        /*143e*/ 	.byte	0xff
	.zero		1


	//   ....[53]....
        /*1440*/ 	.word	0x0000a8a0
        /*1444*/ 	.word	0x00000000
        /*1448*/ 	.word	0x00000000
        /*144c*/ 	.short	0x010a
        /*144e*/ 	.byte	0xff
	.zero		1


	//   ....[54]....
        /*1450*/ 	.word	0x0000a8f0
        /*1454*/ 	.word	0x00000000
        /*1458*/ 	.word	0x00000390
        /*145c*/ 	.short	0x010a
        /*145e*/ 	.byte	0xff
	.zero		1


	//   ....[55]....
        /*1460*/ 	.word	0x0000a940
        /*1464*/ 	.word	0x00000002
        /*1468*/ 	.word	0x00000350
        /*146c*/ 	.short	0x010a
        /*146e*/ 	.byte	0xff
	.zero		1


	//   ....[56]....
        /*1470*/ 	.word	0x0000a990
        /*1474*/ 	.word	0x0000002c
        /*1478*/ 	.word	0x000003b0
        /*147c*/ 	.short	0x010a
        /*147e*/ 	.byte	0xff
	.zero		1


	//   ....[57]....
        /*1480*/ 	.word	0x0000a9e0
        /*1484*/ 	.word	0x00000002
        /*1488*/ 	.word	0x00000350
        /*148c*/ 	.short	0x010a
        /*148e*/ 	.byte	0xff
	.zero		1


	//----- nvinfo : EIATTR_NUM_MBARRIERS
	.align		4
.L_47:
        /*1490*/ 	.byte	0x03, 0x38
        /*1492*/ 	.short	0x0082


	//----- nvinfo : EIATTR_EXIT_INSTR_OFFSETS
	.align		4
        /*1494*/ 	.byte	0x04, 0x1c
        /*1496*/ 	.short	(.L_49 - .L_48)


	//   ....[0]....
.L_48:
        /*1498*/ 	.word	0x000046a0


	//   ....[1]....
        /*149c*/ 	.word	0x00004b90


	//   ....[2]....
        /*14a0*/ 	.word	0x00004bf0


	//   ....[3]....
        /*14a4*/ 	.word	0x00005a00


	//   ....[4]....
        /*14a8*/ 	.word	0x000068c0


	//   ....[5]....
        /*14ac*/ 	.word	0x00006900


	//   ....[6]....
        /*14b0*/ 	.word	0x00008cc0


	//   ....[7]....
        /*14b4*/ 	.word	0x00008d40


	//   ....[8]....
        /*14b8*/ 	.word	0x00008d70


	//   ....[9]....
        /*14bc*/ 	.word	0x00008de0


	//----- nvinfo : EIATTR_MAX_THREADS
	.align		4
.L_49:
        /*14c0*/ 	.byte	0x04, 0x05
        /*14c2*/ 	.short	(.L_51 - .L_50)
.L_50:
        /*14c4*/ 	.word	0x00000100
        /*14c8*/ 	.word	0x00000001
        /*14cc*/ 	.word	0x00000001


	//----- nvinfo : EIATTR_CRS_STACK_SIZE
	.align		4
.L_51:
        /*14d0*/ 	.byte	0x04, 0x1e
        /*14d2*/ 	.short	(.L_53 - .L_52)
.L_52:
        /*14d4*/ 	.word	0x00000000


	//----- nvinfo : EIATTR_CBANK_PARAM_SIZE
	.align		4
.L_53:
        /*14d8*/ 	.byte	0x03, 0x19
        /*14da*/ 	.short	0x0800


	//----- nvinfo : EIATTR_PARAM_CBANK
	.align		4
        /*14dc*/ 	.byte	0x04, 0x0a
        /*14de*/ 	.short	(.L_55 - .L_54)
	.align		4
.L_54:
        /*14e0*/ 	.word	index@(.nv.constant0._ZN7cutlass13device_kernelINS_4gemm6kernel13GemmUniversalIN4cute5tupleIJiiiiEEENS1_10collective13CollectiveMmaINS1_35MainloopSm100TmaUmmaWarpSpecializedILi53ELi2ELi4ENS5_IJNS4_1CILi1EEESB_SB_EEEEENS5_IJNSA_ILi64EEESE_NSA_ILi16EEEEEENS_10bfloat16_tENS5_IJlSB_lEEESH_SI_NS4_8TiledMMAINS4_8MMA_AtomIJNS4_20SM100_MMA_F16BF16_SSISH_SH_fLi64ELi64ELNS4_4UMMA5MajorE0ELSN_0ELNSM_7ScaleInE0ELSO_0EEEEEENS4_6LayoutISC_NS5_IJNSA_ILi0EEESS_SS_EEEEENS5_IJNS4_10UnderscoreESV_SV_EEEEENS4_13SM90_TMA_LOADENS4_14ComposedLayoutINS4_7SwizzleILi1ELi4ELi3EEENS4_18smem_ptr_flag_bitsILi16EEENSR_INS5_IJNSA_ILi8EEESF_EEENS5_IJSF_SB_EEEEEEEvNS4_8identityESY_S18_vS19_EENS_8epilogue10collective18CollectiveEpilogueINS1B_23Sm100TmaWarpSpecializedILi3ELi2ELi16ELb1ELb0EEEJSG_NS5_IJNSR_ISE_SB_EENSR_INSA_ILi32EEESB_EEEEESH_SI_SH_SI_NS1B_6fusion15FusionCallbacksIS1F_NS1K_17LinearCombinationISH_fSH_fLNS_15FloatRoundStyleE2EEESG_S1J_JEEENS4_5SM1004TMEM4LOAD26SM100_TMEM_LOAD_16dp256b4xESY_NSZ_INS10_ILi2ELi4ELi3EEES13_NSR_INS5_IJS14_S1H_EEENS5_IJS1H_SB_EEEEEEENS4_17SM75_U32x4_LDSM_NENS4_14SM90_TMA_STOREES1Y_NS4_17SM90_U32x4_STSM_NENS4_39AutoVectorizingCopyWithAssumedAlignmentILi128EEEEEEvvEEEEvNT_6ParamsE)
        /*14e4*/ 	.short	0x0380
        /*14e6*/ 	.short	0x0800


	//----- nvinfo : EIATTR_SW_WAR
	.align		4
.L_55:
        /*14e8*/ 	.byte	0x04, 0x36
        /*14ea*/ 	.short	(.L_57 - .L_56)
.L_56:
        /*14ec*/ 	.word	0x00000008
.L_57:


//--------------------- .nv.callgraph             --------------------------
	.section	.nv.callgraph,"",@"SHT_CUDA_CALLGRAPH"
	.align	4
	.sectionentsize	8
	.align		4
        /*0000*/ 	.word	0x00000000
	.align		4
        /*0004*/ 	.word	0xffffffff
	.align		4
        /*0008*/ 	.word	index@(_ZN7cutlass13device_kernelINS_4gemm6kernel13GemmUniversalIN4cute5tupleIJiiiiEEENS1_10collective13CollectiveMmaINS1_35MainloopSm100TmaUmmaWarpSpecializedILi53ELi2ELi4ENS5_IJNS4_1CILi1EEESB_SB_EEEEENS5_IJNSA_ILi64EEESE_NSA_ILi16EEEEEENS_10bfloat16_tENS5_IJlSB_lEEESH_SI_NS4_8TiledMMAINS4_8MMA_AtomIJNS4_20SM100_MMA_F16BF16_SSISH_SH_fLi64ELi64ELNS4_4UMMA5MajorE0ELSN_0ELNSM_7ScaleInE0ELSO_0EEEEEENS4_6LayoutISC_NS5_IJNSA_ILi0EEESS_SS_EEEEENS5_IJNS4_10UnderscoreESV_SV_EEEEENS4_13SM90_TMA_LOADENS4_14ComposedLayoutINS4_7SwizzleILi1ELi4ELi3EEENS4_18smem_ptr_flag_bitsILi16EEENSR_INS5_IJNSA_ILi8EEESF_EEENS5_IJSF_SB_EEEEEEEvNS4_8identityESY_S18_vS19_EENS_8epilogue10collective18CollectiveEpilogueINS1B_23Sm100TmaWarpSpecializedILi3ELi2ELi16ELb1ELb0EEEJSG_NS5_IJNSR_ISE_SB_EENSR_INSA_ILi32EEESB_EEEEESH_SI_SH_SI_NS1B_6fusion15FusionCallbacksIS1F_NS1K_17LinearCombinationISH_fSH_fLNS_15FloatRoundStyleE2EEESG_S1J_JEEENS4_5SM1004TMEM4LOAD26SM100_TMEM_LOAD_16dp256b4xESY_NSZ_INS10_ILi2ELi4ELi3EEES13_NSR_INS5_IJS14_S1H_EEENS5_IJS1H_SB_EEEEEEENS4_17SM75_U32x4_LDSM_NENS4_14SM90_TMA_STOREES1Y_NS4_17SM90_U32x4_STSM_NENS4_39AutoVectorizingCopyWithAssumedAlignmentILi128EEEEEEvvEEEEvNT_6ParamsE)
	.align		4
        /*000c*/ 	.word	index@(__assertfail)
	.align		4
        /*0010*/ 	.word	0x00000000
	.align		4
        /*0014*/ 	.word	0xfffffffe
	.align		4
        /*0018*/ 	.word	0x00000000
	.align		4
        /*001c*/ 	.word	0xfffffffd
	.align		4
        /*0020*/ 	.word	0x00000000
	.align		4
        /*0024*/ 	.word	0xfffffffc


//--------------------- .nv.constant4             --------------------------
	.section	.nv.constant4,"a",@progbits
	.align	8
	.align		8
.nv.constant4:
        /*0000*/ 	.dword	__assertfail
	.align		8
        /*0008*/ 	.dword	__unnamed_1
	.align		8
        /*0010*/ 	.dword	__unnamed_2
	.align		8
        /*0018*/ 	.dword	_ZN40_INTERNAL_0a1f9cb4_4_k_cu_291840f9_104524cuda3std3__45__cpo5beginE
	.align		8
        /*0020*/ 	.dword	_ZN40_INTERNAL_0a1f9cb4_4_k_cu_291840f9_104524cuda3std3__45__cpo3endE
	.align		8
        /*0028*/ 	.dword	_ZN40_INTERNAL_0a1f9cb4_4_k_cu_291840f9_104524cuda3std3__45__cpo6cbeginE
	.align		8
        /*0030*/ 	.dword	_ZN40_INTERNAL_0a1f9cb4_4_k_cu_291840f9_104524cuda3std3__45__cpo4cendE
	.align		8
        /*0038*/ 	.dword	_ZN40_INTERNAL_0a1f9cb4_4_k_cu_291840f9_104524cuda3std3__442_GLOBAL__N__0a1f9cb4_4_k_cu_291840f9_104526ignoreE
	.align		8
        /*0040*/ 	.dword	_ZN40_INTERNAL_0a1f9cb4_4_k_cu_291840f9_104524cuda3std3__419piecewise_constructE
	.align		8
        /*0048*/ 	.dword	_ZN40_INTERNAL_0a1f9cb4_4_k_cu_291840f9_104524cuda3std3__48in_placeE
	.align		8
        /*0050*/ 	.dword	_ZN40_INTERNAL_0a1f9cb4_4_k_cu_291840f9_104524cuda3std6ranges3__45__cpo4swapE
	.align		8
        /*0058*/ 	.dword	_ZN40_INTERNAL_0a1f9cb4_4_k_cu_291840f9_104524cuda3std6ranges3__45__cpo9iter_moveE
	.align		8
        /*0060*/ 	.dword	_ZN40_INTERNAL_0a1f9cb4_4_k_cu_291840f9_104524cute7productE
	.align		8
        /*0068*/ 	.dword	_ZN40_INTERNAL_0a1f9cb4_4_k_cu_291840f9_104524cute1_E
	.align		8
        /*0070*/ 	.dword	$str$25
	.align		8
        /*0078*/ 	.dword	$str$26
	.align		8
        /*0080*/ 	.dword	$str$27
	.align		8
        /*0088*/ 	.dword	$str$28


//--------------------- .text._ZN7cutlass13device_kernelINS_4gemm6kernel13GemmUniversalIN4cute5tupleIJiiiiEEENS1_10collective13CollectiveMmaINS1_35MainloopSm100TmaUmmaWarpSpecializedILi53ELi2ELi4ENS5_IJNS4_1CILi1EEESB_SB_EEEEENS5_IJNSA_ILi64EEESE_NSA_ILi16EEEEEENS_10bfloat16_tENS5_IJlSB_lEEESH_SI_NS4_8TiledMMAINS4_8MMA_AtomIJNS4_20SM100_MMA_F16BF16_SSISH_SH_fLi64ELi64ELNS4_4UMMA5MajorE0ELSN_0ELNSM_7ScaleInE0ELSO_0EEEEEENS4_6LayoutISC_NS5_IJNSA_ILi0EEESS_SS_EEEEENS5_IJNS4_10UnderscoreESV_SV_EEEEENS4_13SM90_TMA_LOADENS4_14ComposedLayoutINS4_7SwizzleILi1ELi4ELi3EEENS4_18smem_ptr_flag_bitsILi16EEENSR_INS5_IJNSA_ILi8EEESF_EEENS5_IJSF_SB_EEEEEEEvNS4_8identityESY_S18_vS19_EENS_8epilogue10collective18CollectiveEpilogueINS1B_23Sm100TmaWarpSpecializedILi3ELi2ELi16ELb1ELb0EEEJSG_NS5_IJNSR_ISE_SB_EENSR_INSA_ILi32EEESB_EEEEESH_SI_SH_SI_NS1B_6fusion15FusionCallbacksIS1F_NS1K_17LinearCombinationISH_fSH_fLNS_15FloatRoundStyleE2EEESG_S1J_JEEENS4_5SM1004TMEM4LOAD26SM100_TMEM_LOAD_16dp256b4xESY_NSZ_INS10_ILi2ELi4ELi3EEES13_NSR_INS5_IJS14_S1H_EEENS5_IJS1H_SB_EEEEEEENS4_17SM75_U32x4_LDSM_NENS4_14SM90_TMA_STOREES1Y_NS4_17SM90_U32x4_STSM_NENS4_39AutoVectorizingCopyWithAssumedAlignmentILi128EEEEEEvvEEEEvNT_6ParamsE --------------------------
	.section	.text._ZN7cutlass13device_kernelINS_4gemm6kernel13GemmUniversalIN4cute5tupleIJiiiiEEENS1_10collective13CollectiveMmaINS1_35MainloopSm100TmaUmmaWarpSpecializedILi53ELi2ELi4ENS5_IJNS4_1CILi1EEESB_SB_EEEEENS5_IJNSA_ILi64EEESE_NSA_ILi16EEEEEENS_10bfloat16_tENS5_IJlSB_lEEESH_SI_NS4_8TiledMMAINS4_8MMA_AtomIJNS4_20SM100_MMA_F16BF16_SSISH_SH_fLi64ELi64ELNS4_4UMMA5MajorE0ELSN_0ELNSM_7ScaleInE0ELSO_0EEEEEENS4_6LayoutISC_NS5_IJNSA_ILi0EEESS_SS_EEEEENS5_IJNS4_10UnderscoreESV_SV_EEEEENS4_13SM90_TMA_LOADENS4_14ComposedLayoutINS4_7SwizzleILi1ELi4ELi3EEENS4_18smem_ptr_flag_bitsILi16EEENSR_INS5_IJNSA_ILi8EEESF_EEENS5_IJSF_SB_EEEEEEEvNS4_8identityESY_S18_vS19_EENS_8epilogue10collective18CollectiveEpilogueINS1B_23Sm100TmaWarpSpecializedILi3ELi2ELi16ELb1ELb0EEEJSG_NS5_IJNSR_ISE_SB_EENSR_INSA_ILi32EEESB_EEEEESH_SI_SH_SI_NS1B_6fusion15FusionCallbacksIS1F_NS1K_17LinearCombinationISH_fSH_fLNS_15FloatRoundStyleE2EEESG_S1J_JEEENS4_5SM1004TMEM4LOAD26SM100_TMEM_LOAD_16dp256b4xESY_NSZ_INS10_ILi2ELi4ELi3EEES13_NSR_INS5_IJS14_S1H_EEENS5_IJS1H_SB_EEEEEEENS4_17SM75_U32x4_LDSM_NENS4_14SM90_TMA_STOREES1Y_NS4_17SM90_U32x4_STSM_NENS4_39AutoVectorizingCopyWithAssumedAlignmentILi128EEEEEEvvEEEEvNT_6ParamsE,"ax",@progbits
	.align	128
.text._ZN7cutlass13device_kernelINS_4gemm6kernel13GemmUniversalIN4cute5tupleIJiiiiEEENS1_10collective13CollectiveMmaINS1_35MainloopSm100TmaUmmaWarpSpecializedILi53ELi2ELi4ENS5_IJNS4_1CILi1EEESB_SB_EEEEENS5_IJNSA_ILi64EEESE_NSA_ILi16EEEEEENS_10bfloat16_tENS5_IJlSB_lEEESH_SI_NS4_8TiledMMAINS4_8MMA_AtomIJNS4_20SM100_MMA_F16BF16_SSISH_SH_fLi64ELi64ELNS4_4UMMA5MajorE0ELSN_0ELNSM_7ScaleInE0ELSO_0EEEEEENS4_6LayoutISC_NS5_IJNSA_ILi0EEESS_SS_EEEEENS5_IJNS4_10UnderscoreESV_SV_EEEEENS4_13SM90_TMA_LOADENS4_14ComposedLayoutINS4_7SwizzleILi1ELi4ELi3EEENS4_18smem_ptr_flag_bitsILi16EEENSR_INS5_IJNSA_ILi8EEESF_EEENS5_IJSF_SB_EEEEEEEvNS4_8identityESY_S18_vS19_EENS_8epilogue10collective18CollectiveEpilogueINS1B_23Sm100TmaWarpSpecializedILi3ELi2ELi16ELb1ELb0EEEJSG_NS5_IJNSR_ISE_SB_EENSR_INSA_ILi32EEESB_EEEEESH_SI_SH_SI_NS1B_6fusion15FusionCallbacksIS1F_NS1K_17LinearCombinationISH_fSH_fLNS_15FloatRoundStyleE2EEESG_S1J_JEEENS4_5SM1004TMEM4LOAD26SM100_TMEM_LOAD_16dp256b4xESY_NSZ_INS10_ILi2ELi4ELi3EEES13_NSR_INS5_IJS14_S1H_EEENS5_IJS1H_SB_EEEEEEENS4_17SM75_U32x4_LDSM_NENS4_14SM90_TMA_STOREES1Y_NS4_17SM90_U32x4_STSM_NENS4_39AutoVectorizingCopyWithAssumedAlignmentILi128EEEEEEvvEEEEvNT_6ParamsE:
        .type           _ZN7cutlass13device_kernelINS_4gemm6kernel13GemmUniversalIN4cute5tupleIJiiiiEEENS1_10collective13CollectiveMmaINS1_35MainloopSm100TmaUmmaWarpSpecializedILi53ELi2ELi4ENS5_IJNS4_1CILi1EEESB_SB_EEEEENS5_IJNSA_ILi64EEESE_NSA_ILi16EEEEEENS_10bfloat16_tENS5_IJlSB_lEEESH_SI_NS4_8TiledMMAINS4_8MMA_AtomIJNS4_20SM100_MMA_F16BF16_SSISH_SH_fLi64ELi64ELNS4_4UMMA5MajorE0ELSN_0ELNSM_7ScaleInE0ELSO_0EEEEEENS4_6LayoutISC_NS5_IJNSA_ILi0EEESS_SS_EEEEENS5_IJNS4_10UnderscoreESV_SV_EEEEENS4_13SM90_TMA_LOADENS4_14ComposedLayoutINS4_7SwizzleILi1ELi4ELi3EEENS4_18smem_ptr_flag_bitsILi16EEENSR_INS5_IJNSA_ILi8EEESF_EEENS5_IJSF_SB_EEEEEEEvNS4_8identityESY_S18_vS19_EENS_8epilogue10collective18CollectiveEpilogueINS1B_23Sm100TmaWarpSpecializedILi3ELi2ELi16ELb1ELb0EEEJSG_NS5_IJNSR_ISE_SB_EENSR_INSA_ILi32EEESB_EEEEESH_SI_SH_SI_NS1B_6fusion15FusionCallbacksIS1F_NS1K_17LinearCombinationISH_fSH_fLNS_15FloatRoundStyleE2EEESG_S1J_JEEENS4_5SM1004TMEM4LOAD26SM100_TMEM_LOAD_16dp256b4xESY_NSZ_INS10_ILi2ELi4ELi3EEES13_NSR_INS5_IJS14_S1H_EEENS5_IJS1H_SB_EEEEEEENS4_17SM75_U32x4_LDSM_NENS4_14SM90_TMA_STOREES1Y_NS4_17SM90_U32x4_STSM_NENS4_39AutoVectorizingCopyWithAssumedAlignmentILi128EEEEEEvvEEEEvNT_6ParamsE,@function
        .size           _ZN7cutlass13device_kernelINS_4gemm6kernel13GemmUniversalIN4cute5tupleIJiiiiEEENS1_10collective13CollectiveMmaINS1_35MainloopSm100TmaUmmaWarpSpecializedILi53ELi2ELi4ENS5_IJNS4_1CILi1EEESB_SB_EEEEENS5_IJNSA_ILi64EEESE_NSA_ILi16EEEEEENS_10bfloat16_tENS5_IJlSB_lEEESH_SI_NS4_8TiledMMAINS4_8MMA_AtomIJNS4_20SM100_MMA_F16BF16_SSISH_SH_fLi64ELi64ELNS4_4UMMA5MajorE0ELSN_0ELNSM_7ScaleInE0ELSO_0EEEEEENS4_6LayoutISC_NS5_IJNSA_ILi0EEESS_SS_EEEEENS5_IJNS4_10UnderscoreESV_SV_EEEEENS4_13SM90_TMA_LOADENS4_14ComposedLayoutINS4_7SwizzleILi1ELi4ELi3EEENS4_18smem_ptr_flag_bitsILi16EEENSR_INS5_IJNSA_ILi8EEESF_EEENS5_IJSF_SB_EEEEEEEvNS4_8identityESY_S18_vS19_EENS_8epilogue10collective18CollectiveEpilogueINS1B_23Sm100TmaWarpSpecializedILi3ELi2ELi16ELb1ELb0EEEJSG_NS5_IJNSR_ISE_SB_EENSR_INSA_ILi32EEESB_EEEEESH_SI_SH_SI_NS1B_6fusion15FusionCallbacksIS1F_NS1K_17LinearCombinationISH_fSH_fLNS_15FloatRoundStyleE2EEESG_S1J_JEEENS4_5SM1004TMEM4LOAD26SM100_TMEM_LOAD_16dp256b4xESY_NSZ_INS10_ILi2ELi4ELi3EEES13_NSR_INS5_IJS14_S1H_EEENS5_IJS1H_SB_EEEEEEENS4_17SM75_U32x4_LDSM_NENS4_14SM90_TMA_STOREES1Y_NS4_17SM90_U32x4_STSM_NENS4_39AutoVectorizingCopyWithAssumedAlignmentILi128EEEEEEvvEEEEvNT_6ParamsE,(.L_x_302 - _ZN7cutlass13device_kernelINS_4gemm6kernel13GemmUniversalIN4cute5tupleIJiiiiEEENS1_10collective13CollectiveMmaINS1_35MainloopSm100TmaUmmaWarpSpecializedILi53ELi2ELi4ENS5_IJNS4_1CILi1EEESB_SB_EEEEENS5_IJNSA_ILi64EEESE_NSA_ILi16EEEEEENS_10bfloat16_tENS5_IJlSB_lEEESH_SI_NS4_8TiledMMAINS4_8MMA_AtomIJNS4_20SM100_MMA_F16BF16_SSISH_SH_fLi64ELi64ELNS4_4UMMA5MajorE0ELSN_0ELNSM_7ScaleInE0ELSO_0EEEEEENS4_6LayoutISC_NS5_IJNSA_ILi0EEESS_SS_EEEEENS5_IJNS4_10UnderscoreESV_SV_EEEEENS4_13SM90_TMA_LOADENS4_14ComposedLayoutINS4_7SwizzleILi1ELi4ELi3EEENS4_18smem_ptr_flag_bitsILi16EEENSR_INS5_IJNSA_ILi8EEESF_EEENS5_IJSF_SB_EEEEEEEvNS4_8identityESY_S18_vS19_EENS_8epilogue10collective18CollectiveEpilogueINS1B_23Sm100TmaWarpSpecializedILi3ELi2ELi16ELb1ELb0EEEJSG_NS5_IJNSR_ISE_SB_EENSR_INSA_ILi32EEESB_EEEEESH_SI_SH_SI_NS1B_6fusion15FusionCallbacksIS1F_NS1K_17LinearCombinationISH_fSH_fLNS_15FloatRoundStyleE2EEESG_S1J_JEEENS4_5SM1004TMEM4LOAD26SM100_TMEM_LOAD_16dp256b4xESY_NSZ_INS10_ILi2ELi4ELi3EEES13_NSR_INS5_IJS14_S1H_EEENS5_IJS1H_SB_EEEEEEENS4_17SM75_U32x4_LDSM_NENS4_14SM90_TMA_STOREES1Y_NS4_17SM90_U32x4_STSM_NENS4_39AutoVectorizingCopyWithAssumedAlignmentILi128EEEEEEvvEEEEvNT_6ParamsE)
        .other          _ZN7cutlass13device_kernelINS_4gemm6kernel13GemmUniversalIN4cute5tupleIJiiiiEEENS1_10collective13CollectiveMmaINS1_35MainloopSm100TmaUmmaWarpSpecializedILi53ELi2ELi4ENS5_IJNS4_1CILi1EEESB_SB_EEEEENS5_IJNSA_ILi64EEESE_NSA_ILi16EEEEEENS_10bfloat16_tENS5_IJlSB_lEEESH_SI_NS4_8TiledMMAINS4_8MMA_AtomIJNS4_20SM100_MMA_F16BF16_SSISH_SH_fLi64ELi64ELNS4_4UMMA5MajorE0ELSN_0ELNSM_7ScaleInE0ELSO_0EEEEEENS4_6LayoutISC_NS5_IJNSA_ILi0EEESS_SS_EEEEENS5_IJNS4_10UnderscoreESV_SV_EEEEENS4_13SM90_TMA_LOADENS4_14ComposedLayoutINS4_7SwizzleILi1ELi4ELi3EEENS4_18smem_ptr_flag_bitsILi16EEENSR_INS5_IJNSA_ILi8EEESF_EEENS5_IJSF_SB_EEEEEEEvNS4_8identityESY_S18_vS19_EENS_8epilogue10collective18CollectiveEpilogueINS1B_23Sm100TmaWarpSpecializedILi3ELi2ELi16ELb1ELb0EEEJSG_NS5_IJNSR_ISE_SB_EENSR_INSA_ILi32EEESB_EEEEESH_SI_SH_SI_NS1B_6fusion15FusionCallbacksIS1F_NS1K_17LinearCombinationISH_fSH_fLNS_15FloatRoundStyleE2EEESG_S1J_JEEENS4_5SM1004TMEM4LOAD26SM100_TMEM_LOAD_16dp256b4xESY_NSZ_INS10_ILi2ELi4ELi3EEES13_NSR_INS5_IJS14_S1H_EEENS5_IJS1H_SB_EEEEEEENS4_17SM75_U32x4_LDSM_NENS4_14SM90_TMA_STOREES1Y_NS4_17SM90_U32x4_STSM_NENS4_39AutoVectorizingCopyWithAssumedAlignmentILi128EEEEEEvvEEEEvNT_6ParamsE,@"STO_CUDA_ENTRY STV_DEFAULT"
_ZN7cutlass13device_kernelINS_4gemm6kernel13GemmUniversalIN4cute5tupleIJiiiiEEENS1_10collective13CollectiveMmaINS1_35MainloopSm100TmaUmmaWarpSpecializedILi53ELi2ELi4ENS5_IJNS4_1CILi1EEESB_SB_EEEEENS5_IJNSA_ILi64EEESE_NSA_ILi16EEEEEENS_10bfloat16_tENS5_IJlSB_lEEESH_SI_NS4_8TiledMMAINS4_8MMA_AtomIJNS4_20SM100_MMA_F16BF16_SSISH_SH_fLi64ELi64ELNS4_4UMMA5MajorE0ELSN_0ELNSM_7ScaleInE0ELSO_0EEEEEENS4_6LayoutISC_NS5_IJNSA_ILi0EEESS_SS_EEEEENS5_IJNS4_10UnderscoreESV_SV_EEEEENS4_13SM90_TMA_LOADENS4_14ComposedLayoutINS4_7SwizzleILi1ELi4ELi3EEENS4_18smem_ptr_flag_bitsILi16EEENSR_INS5_IJNSA_ILi8EEESF_EEENS5_IJSF_SB_EEEEEEEvNS4_8identityESY_S18_vS19_EENS_8epilogue10collective18CollectiveEpilogueINS1B_23Sm100TmaWarpSpecializedILi3ELi2ELi16ELb1ELb0EEEJSG_NS5_IJNSR_ISE_SB_EENSR_INSA_ILi32EEESB_EEEEESH_SI_SH_SI_NS1B_6fusion15FusionCallbacksIS1F_NS1K_17LinearCombinationISH_fSH_fLNS_15FloatRoundStyleE2EEESG_S1J_JEEENS4_5SM1004TMEM4LOAD26SM100_TMEM_LOAD_16dp256b4xESY_NSZ_INS10_ILi2ELi4ELi3EEES13_NSR_INS5_IJS14_S1H_EEENS5_IJS1H_SB_EEEEEEENS4_17SM75_U32x4_LDSM_NENS4_14SM90_TMA_STOREES1Y_NS4_17SM90_U32x4_STSM_NENS4_39AutoVectorizingCopyWithAssumedAlignmentILi128EEEEEEvvEEEEvNT_6ParamsE:
[----:B------:R-:W1:Y:S01]  /*0000*/  LDC R1, c[0x0][0x37c] ;  /* 0x0000df00ff017b82 */ /* 0x000e620000000800 */
[----:B------:R-:W2:Y:S01]  /*0010*/  S2R R70, SR_TID.X ;  /* 0x0000000000467919 */ /* 0x000ea20000002100 */
[----:B------:R-:W3:Y:S01]  /*0020*/  LDCU.64 UR4, c[0x0][0x890] ;  /* 0x00011200ff0477ac */ /* 0x000ee20008000a00 */
[----:B------:R-:W-:Y:S02]  /*0030*/  PRMT R60, RZ, 0x7610, R60 ;  /* 0x00007610ff3c7816 */ /* 0x000fe4000000003c */
[----:B------:R-:W-:Y:S01]  /*0040*/  ELECT P5, URZ, PT ;  /* 0x0000000000ff782f */ /* 0x000fe200038a0000 */
[----:B------:R-:W4:Y:S01]  /*0050*/  LDCU.64 UR46, c[0x0][0x358] ;  /* 0x00006b00ff2e77ac */ /* 0x000f220008000a00 */
[----:B---3--:R-:W-:-:S04]  /*0060*/  UISETP.NE.U32.AND UP0, UPT, UR4, URZ, UPT ;  /* 0x000000ff0400728c */ /* 0x008fc8000bf05070 */
[----:B------:R-:W-:Y:S01]  /*0070*/  UISETP.NE.AND.EX UP0, UPT, UR5, URZ, UPT, UP0 ;  /* 0x000000ff0500728c */ /* 0x000fe2000bf05300 */
[----:B--2---:R-:W-:-:S05]  /*0080*/  SHF.R.U32.HI R65, RZ, 0x5, R70 ;  /* 0x00000005ff417819 */ /* 0x004fca0000011646 */
[----:B------:R-:W2:Y:S02]  /*0090*/  SHFL.IDX PT, R0, R65, RZ, 0x1f ;  /* 0x00001fff41007589 */ /* 0x000ea400000e0000 */
[----:B--2---:R-:W-:Y:S01]  /*00a0*/  R2UR UR8, R0 ;  /* 0x00000000000872ca */ /* 0x004fe200000e0000 */
[----:B-1--4-:R-:W-:-:S14]  /*00b0*/  BRA.U UP0, `(.L_x_0) ;  /* 0x00000001002c7547 */ /* 0x012fdc000b800000 */
[----:B------:R-:W1:Y:S02]  /*00c0*/  LDCU.64 UR6, c[0x0][0x888] ;  /* 0x00011100ff0677ac */ /* 0x000e640008000a00 */
[----:B-1----:R-:W-:-:S04]  /*00d0*/  UISETP.NE.U32.AND UP0, UPT, UR6, URZ, UPT ;  /* 0x000000ff0600728c */ /* 0x002fc8000bf05070 */
[----:B------:R-:W-:-:S09]  /*00e0*/  UISETP.NE.AND.EX UP0, UPT, UR7, URZ, UPT, UP0 ;  /* 0x000000ff0700728c */ /* 0x000fd2000bf05300 */
[----:B------:R-:W-:Y:S05]  /*00f0*/  BRA.U !UP0, `(.L_x_1) ;  /* 0x0000000108107547 */ /* 0x000fea000b800000 */
[----:B------:R-:W1:Y:S02]  /*0100*/  LDC.64 R2, c[0x0][0x888] ;  /* 0x00022200ff027b82 */ /* 0x000e640000000a00 */
[----:B-1----:R1:W5:Y:S01]  /*0110*/  LDG.E R35, desc[UR46][R2.64] ;  /* 0x0000002e02237981 */ /* 0x002362000c1e1900 */
[----:B------:R-:W-:Y:S01]  /*0120*/  HFMA2 R60, -RZ, RZ, 0, 5.9604644775390625e-08 ;  /* 0x00000001ff3c7431 */ /* 0x000fe200000001ff */
[----:B------:R-:W-:Y:S05]  /*0130*/  BRA `(.L_x_0) ;  /* 0x00000000000c7947 */ /* 0x000fea0003800000 */
.L_x_1:
[----:B------:R-:W1:Y:S01]  /*0140*/  LDCU UR6, c[0x0][0x880] ;  /* 0x00011000ff0677ac */ /* 0x000e620008000800 */
[----:B------:R-:W-:Y:S01]  /*0150*/  HFMA2 R60, -RZ, RZ, 0, 5.9604644775390625e-08 ;  /* 0x00000001ff3c7431 */ /* 0x000fe200000001ff */
[----:B-1----:R-:W-:-:S07]  /*0160*/  MOV R35, UR6 ;  /* 0x0000000600237c02 */ /* 0x002fce0008000f00 */
.L_x_0:
[----:B------:R-:W2:Y:S02]  /*0170*/  LDCU.64 UR6, c[0x0][0x8b0] ;  /* 0x00011600ff0677ac */ /* 0x000ea40008000a00 */
[----:B--2---:R-:W-:-:S04]  /*0180*/  UISETP.NE.U32.AND UP0, UPT, UR6, URZ, UPT ;  /* 0x000000ff0600728c */ /* 0x004fc8000bf05070 */
[----:B------:R-:W-:-:S09]  /*0190*/  UISETP.NE.AND.EX UP0, UPT, UR7, URZ, UPT, UP0 ;  /* 0x000000ff0700728c */ /* 0x000fd2000bf05300 */
[----:B------:R-:W-:Y:S05]  /*01a0*/  BRA.U UP0, `(.L_x_2) ;  /* 0x0000000100247547 */ /* 0x000fea000b800000 */
[----:B------:R-:W2:Y:S02]  /*01b0*/  LDCU.64 UR6, c[0x0][0x8a8] ;  /* 0x00011500ff0677ac */ /* 0x000ea40008000a00 */
[----:B--2---:R-:W-:-:S04]  /*01c0*/  UISETP.NE.U32.AND UP0, UPT, UR6, URZ, UPT ;  /* 0x000000ff0600728c */ /* 0x004fc8000bf05070 */
[----:B------:R-:W-:-:S09]  /*01d0*/  UISETP.NE.AND.EX UP0, UPT, UR7, URZ, UPT, UP0 ;  /* 0x000000ff0700728c */ /* 0x000fd2000bf05300 */
[----:B------:R-:W-:Y:S05]  /*01e0*/  BRA.U !UP0, `(.L_x_3) ;  /* 0x00000001080c7547 */ /* 0x000fea000b800000 */
[----:B-1----:R-:W1:Y:S02]  /*01f0*/  LDC.64 R2, c[0x0][0x8a8] ;  /* 0x00022a00ff027b82 */ /* 0x002e640000000a00 */
[----:B-1----:R2:W5:Y:S01]  /*0200*/  LDG.E R33, desc[UR46][R2.64] ;  /* 0x0000002e02217981 */ /* 0x002562000c1e1900 */
[----:B------:R-:W-:Y:S05]  /*0210*/  BRA `(.L_x_2) ;  /* 0x0000000000087947 */ /* 0x000fea0003800000 */
.L_x_3:
[----:B------:R-:W2:Y:S02]  /*0220*/  LDCU UR6, c[0x0][0x8a0] ;  /* 0x00011400ff0677ac */ /* 0x000ea40008000800 */
[----:B--2---:R-:W-:Y:S02]  /*0230*/  MOV R33, UR6 ;  /* 0x0000000600217c02 */ /* 0x004fe40008000f00 */
.L_x_2:
[----:B------:R-:W-:Y:S01]  /*0240*/  IMAD.U32 R0, RZ, RZ, UR8 ;  /* 0x00000008ff007e24 */ /* 0x000fe2000f8e00ff */
[----:B------:R-:W-:Y:S04]  /*0250*/  BSSY.RECONVERGENT B0, `(.L_x_4) ;  /* 0x000000c000007945 */ /* 0x000fe80003800200 */
[C---:B------:R-:W-:Y:S02]  /*0260*/  ISETP.NE.OR P1, PT, R0.reuse, 0x1, !P5 ;  /* 0x000000010000780c */ /* 0x040fe40006f25670 */
[----:B------:R-:W-:-:S11]  /*0270*/  ISETP.NE.OR P0, PT, R0, 0x3, !P5 ;  /* 0x000000030000780c */ /* 0x000fd60006f05670 */
[----:B------:R-:W-:Y:S05]  /*0280*/  @P1 BRA `(.L_x_5) ;  /* 0x0000000000201947 */ /* 0x000fea0003800000 */
[----:B------:R-:W3:Y:S02]  /*0290*/  LDCU.64 UR6, c[0x0][0x348] ;  /* 0x00006900ff0677ac */ /* 0x000ee40008000a00 */
[----:B---3--:R-:W-:Y:S02]  /*02a0*/  UIADD3 UR10, UP1, UPT, UR6, 0x80, URZ ;  /* 0x00000080060a7890 */ /* 0x008fe4000ff3e0ff */
[----:B------:R-:W-:Y:S02]  /*02b0*/  UIADD3 UR6, UP0, UPT, UR6, 0x180, URZ ;  /* 0x0000018006067890 */ /* 0x000fe4000ff1e0ff */
[----:B------:R-:W-:Y:S02]  /*02c0*/  UIADD3.X UR11, UPT, UPT, URZ, UR7, URZ, UP1, !UPT ;  /* 0x00000007ff0b7290 */ /* 0x000fe40008ffe4ff */
[----:B------:R-:W-:-:S07]  /*02d0*/  UIADD3.X UR7, UPT, UPT, URZ, UR7, URZ, UP0, !UPT ;  /* 0x00000007ff077290 */ /* 0x000fce00087fe4ff */
[----:B------:R3:W-:Y:S02]  /*02e0*/  UTMACCTL.PF [UR10] ;  /* 0x000000000a0079b9 */ /* 0x0007e40008040000 */
[----:B------:R3:W-:Y:S02]  /*02f0*/  UTMACCTL.PF [UR6] ;  /* 0x00000000060079b9 */ /* 0x0007e40008040000 */
[----:B---3--:R-:W-:Y:S01]  /*0300*/  NOP ;  /* 0x0000000000007918 */ /* 0x008fe20000000000 */
.L_x_5:
[----:B------:R-:W-:Y:S05]  /*0310*/  BSYNC.RECONVERGENT B0 ;  /* 0x0000000000007941 */ /* 0x000fea0003800200 */
.L_x_4:
[----:B------:R-:W-:Y:S04]  /*0320*/  BSSY.RECONVERGENT B0, `(.L_x_6) ;  /* 0x000000a000007945 */ /* 0x000fe80003800200 */
        /* <DEDUP_REMOVED lines=9> */
.L_x_7:
[----:B------:R-:W-:Y:S05]  /*03c0*/  BSYNC.RECONVERGENT B0 ;  /* 0x0000000000007941 */ /* 0x000fea0003800200 */
.L_x_6:
[----:B------:R-:W3:Y:S01]  /*03d0*/  LDCU.64 UR6, c[0x0][0x888] ;  /* 0x00011100ff0677ac */ /* 0x000ee20008000a00 */
[----:B------:R-:W-:Y:S02]  /*03e0*/  UISETP.EQ.U32.AND UP1, UPT, UR4, URZ, UPT ;  /* 0x000000ff0400728c */ /* 0x000fe4000bf22070 */
[----:B------:R-:W-:Y:S02]  /*03f0*/  UPLOP3.LUT UP2, UPT, UPT, UPT, UPT, 0x80, 0x8 ;  /* 0x000000000008789c */ /* 0x000fe40003f4f070 */
[----:B---3--:R-:W-:-:S04]  /*0400*/  UISETP.NE.U32.AND UP0, UPT, UR6, URZ, UPT ;  /* 0x000000ff0600728c */ /* 0x008fc8000bf05070 */
[----:B------:R-:W-:-:S04]  /*0410*/  UISETP.NE.AND.EX UP0, UPT, UR7, URZ, UPT, UP0 ;  /* 0x000000ff0700728c */ /* 0x000fc8000bf05300 */
[----:B------:R-:W-:-:S04]  /*0420*/  UISETP.EQ.OR.EX UP3, UPT, UR5, URZ, !UP0, UP1 ;  /* 0x000000ff0500728c */ /* 0x000fc8000c762710 */
[----:B------:R-:W-:-:S05]  /*0430*/  UP2UR UR53, UPR, URZ, 0x8 ;  /* 0x00000008ff357883 */ /* 0x000fca0008000000 */
[----:B------:R-:W-:Y:S07]  /*0440*/  BRA.U !UP3, `(.L_x_8) ;  /* 0x000000010b207547 */ /* 0x000fee000b800000 */
[----:B------:R-:W-:Y:S01]  /*0450*/  UISETP.NE.U32.AND UP2, UPT, UR4, URZ, UPT ;  /* 0x000000ff0400728c */ /* 0x000fe2000bf45070 */
[----:B-----5:R-:W-:Y:S01]  /*0460*/  FSETP.NEU.AND P0, PT, R35, RZ, PT ;  /* 0x000000ff2300720b */ /* 0x020fe20003f0d000 */
[----:B------:R-:W-:Y:S02]  /*0470*/  USEL UR4, URZ, 0xffffffff, UP0 ;  /* 0xffffffffff047887 */ /* 0x000fe40008000000 */
[----:B------:R-:W-:-:S10]  /*0480*/  UISETP.NE.AND.EX UP2, UPT, UR5, URZ, UPT, UP2 ;  /* 0x000000ff0500728c */ /* 0x000fd4000bf45320 */
[----:B------:R-:W-:Y:S01]  /*0490*/  VOTEU.ANY UP1, P0 ;  /* 0x0000000000ff7886 */ /* 0x000fe20000020100 */
[----:B------:R-:W-:-:S04]  /*04a0*/  @!UP2 USEL UR4, URZ, 0xffffffff, UP1 ;  /* 0xffffffffff04a887 */ /* 0x000fc80008800000 */
[----:B------:R-:W-:-:S04]  /*04b0*/  ULOP3.LUT UR4, UR4, 0x1, URZ, 0xc0, !UPT ;  /* 0x0000000104047892 */ /* 0x000fc8000f8ec0ff */
[----:B------:R-:W-:-:S11]  /*04c0*/  UISETP.NE.U32.AND UP2, UPT, UR4, 0x1, UPT ;  /* 0x000000010400788c */ /* 0x000fd6000bf45070 */
.L_x_8:
[----:B-12---:R-:W1:Y:S01]  /*04d0*/  SHFL.IDX PT, R2, R65, RZ, 0x1f ;  /* 0x00001fff41027589 */ /* 0x006e6200000e0000 */
[----:B------:R-:W-:-:S04]  /*04e0*/  UISETP.NE.AND UP1, UPT, UR8, 0x2, UPT ;  /* 0x000000020800788c */ /* 0x000fc8000bf25270 */
[----:B------:R-:W-:Y:S01]  /*04f0*/  USEL UR6, URZ, 0x1, UP1 ;  /* 0x00000001ff067887 */ /* 0x000fe20008800000 */
[----:B-1----:R-:W-:-:S13]  /*0500*/  ISETP.NE.AND P0, PT, R2, RZ, PT ;  /* 0x000000ff0200720c */ /* 0x002fda0003f05270 */
[----:B------:R-:W-:Y:S05]  /*0510*/  @P0 BRA `(.L_x_9) ;  /* 0x0000000400dc0947 */ /* 0x000fea0003800000 */
[----:B------:R-:W-:Y:S01]  /*0520*/  ELECT P0, URZ, PT ;  /* 0x0000000000ff782f */ /* 0x000fe20003800000 */
[----:B------:R-:W-:-:S12]  /*0530*/  BSSY.RECONVERGENT B0, `(.L_x_9) ;  /* 0x0000075000007945 */ /* 0x000fd80003800200 */
[----:B------:R-:W-:Y:S05]  /*0540*/  @!P0 BRA `(.L_x_10) ;  /* 0x0000000400cc8947 */ /* 0x000fea0003800000 */
[----:B------:R-:W1:Y:S01]  /*0550*/  S2UR UR5, SR_CgaCtaId ;  /* 0x00000000000579c3 */ /* 0x000e620000008800 */
[----:B------:R-:W-:Y:S01]  /*0560*/  UMOV UR7, 0x400 ;  /* 0x0000040000077882 */ /* 0x000fe20000000000 */
[----:B------:R-:W-:Y:S02]  /*0570*/  UMOV UR4, 0x1 ;  /* 0x0000000100047882 */ /* 0x000fe40000000000 */
[----:B------:R-:W-:-:S04]  /*0580*/  UIADD3 UR10, UPT, UPT, -UR4, 0x100000, URZ ;  /* 0x00100000040a7890 */ /* 0x000fc8000fffe1ff */
[----:B------:R-:W-:Y:S02]  /*0590*/  USHF.L.U32 UR11, UR10, 0xb, URZ ;  /* 0x0000000b0a0b7899 */ /* 0x000fe400080006ff */
[----:B------:R-:W-:Y:S02]  /*05a0*/  USHF.L.U32 UR10, UR10, 0x1, URZ ;  /* 0x000000010a0a7899 */ /* 0x000fe400080006ff */
[----:B-1----:R-:W-:Y:S01]  /*05b0*/  ULEA UR5, UR5, UR7, 0x18 ;  /* 0x0000000705057291 */ /* 0x002fe2000f8ec0ff */
[----:B------:R-:W1:Y:S11]  /*05c0*/  FENCE.VIEW.ASYNC.S ;  /* 0x00000000000073c6 */ /* 0x000e760000000000 */
[----:B-1----:R1:W2:Y:S01]  /*05d0*/  SYNCS.EXCH.64 URZ, [UR5], UR10 ;  /* 0x0000000a05ff75b2 */ /* 0x0022a20008000100 */
[----:B------:R1:W3:Y:S01]  /*05e0*/  SYNCS.EXCH.64 URZ, [UR5+0x1a8], UR10 ;  /* 0x0001a80a05ff75b2 */ /* 0x0002e20008000100 */
[----:B------:R1:W4:Y:S01]  /*05f0*/  SYNCS.EXCH.64 URZ, [UR5+0x8], UR10 ;  /* 0x0000080a05ff75b2 */ /* 0x0003220008000100 */
[----:B------:R1:W1:Y:S01]  /*0600*/  SYNCS.EXCH.64 URZ, [UR5+0x1b0], UR10 ;  /* 0x0001b00a05ff75b2 */ /* 0x0002620008000100 */
        /* <DEDUP_REMOVED lines=102> */
[----:B--234-:R-:W-:Y:S01]  /*0c70*/  NOP ;  /* 0x0000000000007918 */ /* 0x01cfe20000000000 */
.L_x_10:
[----:B-1----:R-:W-:Y:S05]  /*0c80*/  BSYNC.RECONVERGENT B0 ;  /* 0x0000000000007941 */ /* 0x002fea0003800200 */
.L_x_9:
[----:B------:R-:W1:Y:S01]  /*0c90*/  SHFL.IDX PT, R2, R65, RZ, 0x1f ;  /* 0x00001fff41027589 */ /* 0x000e6200000e0000 */
[----:B------:R-:W-:Y:S01]  /*0ca0*/  NOP ;  /* 0x0000000000007918 */ /* 0x000fe20000000000 */
[----:B-1----:R-:W-:-:S13]  /*0cb0*/  ISETP.NE.AND P0, PT, R2, 0x1, PT ;  /* 0x000000010200780c */ /* 0x002fda0003f05270 */
[----:B------:R-:W-:Y:S05]  /*0cc0*/  @P0 BRA `(.L_x_11) ;  /* 0x0000000000500947 */ /* 0x000fea0003800000 */
[----:B------:R-:W1:Y:S01]  /*0cd0*/  S2UR UR7, SR_CgaCtaId ;  /* 0x00000000000779c3 */ /* 0x000e620000008800 */
[----:B------:R-:W-:Y:S01]  /*0ce0*/  UMOV UR9, 0x400 ;  /* 0x0000040000097882 */ /* 0x000fe20000000000 */
[----:B------:R-:W-:Y:S01]  /*0cf0*/  UMOV UR5, 0x20 ;  /* 0x0000002000057882 */ /* 0x000fe20000000000 */
[----:B------:R-:W-:Y:S01]  /*0d00*/  UMOV UR4, 0x80 ;  /* 0x0000008000047882 */ /* 0x000fe20000000000 */
[----:B------:R-:W-:-:S04]  /*0d10*/  UIADD3 UR10, UPT, UPT, -UR5, 0x100000, URZ ;  /* 0x00100000050a7890 */ /* 0x000fc8000fffe1ff */
[----:B------:R-:W-:Y:S02]  /*0d20*/  USHF.L.U32 UR11, UR10, 0xb, URZ ;  /* 0x0000000b0a0b7899 */ /* 0x000fe400080006ff */
[----:B------:R-:W-:Y:S02]  /*0d30*/  USHF.L.U32 UR10, UR10, 0x1, URZ ;  /* 0x000000010a0a7899 */ /* 0x000fe400080006ff */
[----:B------:R-:W-:-:S04]  /*0d40*/  UIADD3 UR4, UPT, UPT, -UR4, 0x100000, URZ ;  /* 0x0010000004047890 */ /* 0x000fc8000fffe1ff */
[----:B------:R-:W-:Y:S02]  /*0d50*/  USHF.L.U32 UR5, UR4, 0xb, URZ ;  /* 0x0000000b04057899 */ /* 0x000fe400080006ff */
[----:B------:R-:W-:Y:S01]  /*0d60*/  USHF.L.U32 UR4, UR4, 0x1, URZ ;  /* 0x0000000104047899 */ /* 0x000fe200080006ff */
[----:B------:R-:W-:Y:S01]  /*0d70*/  ELECT P0, URZ, PT ;  /* 0x0000000000ff782f */ /* 0x000fe20003800000 */
[----:B-1----:R-:W-:Y:S01]  /*0d80*/  ULEA UR7, UR7, UR9, 0x18 ;  /* 0x0000000907077291 */ /* 0x002fe2000f8ec0ff */
[----:B------:R-:W1:Y:S11]  /*0d90*/  FENCE.VIEW.ASYNC.S ;  /* 0x00000000000073c6 */ /* 0x000e760000000000 */
[----:B-1----:R1:W2:Y:S01]  /*0da0*/  SYNCS.EXCH.64 URZ, [UR7+0x350], UR10 ;  /* 0x0003500a07ff75b2 */ /* 0x0022a20008000100 */
[----:B------:R1:W3:Y:S01]  /*0db0*/  SYNCS.EXCH.64 URZ, [UR7+0x368], UR4 ;  /* 0x0003680407ff75b2 */ /* 0x0002e20008000100 */
[----:B------:R1:W4:Y:S01]  /*0dc0*/  SYNCS.EXCH.64 URZ, [UR7+0x358], UR10 ;  /* 0x0003580a07ff75b2 */ /* 0x0003220008000100 */
[----:B------:R1:W1:Y:S01]  /*0dd0*/  SYNCS.EXCH.64 URZ, [UR7+0x370], UR4 ;  /* 0x0003700407ff75b2 */ /* 0x0002620008000100 */
[----:B------:R1:W1:Y:S01]  /*0de0*/  SYNCS.EXCH.64 URZ, [UR7+0x360], UR10 ;  /* 0x0003600a07ff75b2 */ /* 0x0002620008000100 */
[----:B------:R1:W1:Y:S01]  /*0df0*/  SYNCS.EXCH.64 URZ, [UR7+0x378], UR4 ;  /* 0x0003780407ff75b2 */ /* 0x0002620008000100 */
[----:B------:R-:W-:Y:S01]  /*0e00*/  NOP ;  /* 0x0000000000007918 */ /* 0x000fe20000000000 */
.L_x_11:
[----:B------:R-:W2:Y:S01]  /*0e10*/  SHFL.IDX PT, R2, R65, RZ, 0x1f ;  /* 0x00001fff41027589 */ /* 0x000ea200000e0000 */
[----:B------:R-:W-:Y:S01]  /*0e20*/  NOP ;  /* 0x0000000000007918 */ /* 0x000fe20000000000 */
[----:B--2---:R-:W-:-:S13]  /*0e30*/  ISETP.NE.AND P0, PT, R2, 0x3, PT ;  /* 0x000000030200780c */ /* 0x004fda0003f05270 */
[----:B------:R-:W-:Y:S05]  /*0e40*/  @P0 BRA `(.L_x_12) ;  /* 0x0000000000300947 */ /* 0x000fea0003800000 */
[----:B-1----:R-:W1:Y:S01]  /*0e50*/  S2UR UR5, SR_CgaCtaId ;  /* 0x00000000000579c3 */ /* 0x002e620000008800 */
[----:B------:R-:W-:Y:S01]  /*0e60*/  UMOV UR7, 0x400 ;  /* 0x0000040000077882 */ /* 0x000fe20000000000 */
[----:B------:R-:W-:Y:S01]  /*0e70*/  UMOV UR4, 0x20 ;  /* 0x0000002000047882 */ /* 0x000fe20000000000 */
[----:B------:R-:W-:Y:S01]  /*0e80*/  ELECT P0, URZ, PT ;  /* 0x0000000000ff782f */ /* 0x000fe20003800000 */
[----:B------:R-:W-:-:S04]  /*0e90*/  UIADD3 UR10, UPT, UPT, -UR4, 0x100000, URZ ;  /* 0x00100000040a7890 */ /* 0x000fc8000fffe1ff */
[----:B------:R-:W-:Y:S02]  /*0ea0*/  USHF.L.U32 UR11, UR10, 0xb, URZ ;  /* 0x0000000b0a0b7899 */ /* 0x000fe400080006ff */
[----:B------:R-:W-:Y:S02]  /*0eb0*/  USHF.L.U32 UR10, UR10, 0x1, URZ ;  /* 0x000000010a0a7899 */ /* 0x000fe400080006ff */
[----:B-1----:R-:W-:Y:S01]  /*0ec0*/  ULEA UR5, UR5, UR7, 0x18 ;  /* 0x0000000705057291 */ /* 0x002fe2000f8ec0ff */
[----:B------:R-:W1:Y:S11]  /*0ed0*/  FENCE.VIEW.ASYNC.S ;  /* 0x00000000000073c6 */ /* 0x000e760000000000 */
[----:B-1----:R2:W1:Y:S01]  /*0ee0*/  SYNCS.EXCH.64 URZ, [UR5+0x380], UR10 ;  /* 0x0003800a05ff75b2 */ /* 0x0024620008000100 */
[----:B------:R2:W1:Y:S02]  /*0ef0*/  SYNCS.EXCH.64 URZ, [UR5+0x388], UR10 ;  /* 0x0003880a05ff75b2 */ /* 0x0004640008000100 */
[----:B--2---:R-:W-:Y:S01]  /*0f00*/  NOP ;  /* 0x0000000000007918 */ /* 0x004fe20000000000 */
.L_x_12:
[----:B------:R-:W2:Y:S01]  /*0f10*/  SHFL.IDX PT, R2, R65, RZ, 0x1f ;  /* 0x00001fff41027589 */ /* 0x000ea200000e0000 */
[----:B------:R-:W-:Y:S01]  /*0f20*/  NOP ;  /* 0x0000000000007918 */ /* 0x000fe20000000000 */
[----:B--2---:R-:W-:-:S13]  /*0f30*/  ISETP.NE.AND P0, PT, R2, 0x4, PT ;  /* 0x000000040200780c */ /* 0x004fda0003f05270 */
[----:B------:R-:W-:Y:S05]  /*0f40*/  @P0 BRA `(.L_x_13) ;  /* 0x00000000004c0947 */ /* 0x000fea0003800000 */
[----:B-1----:R-:W1:Y:S01]  /*0f50*/  S2UR UR5, SR_CgaCtaId ;  /* 0x00000000000579c3 */ /* 0x002e620000008800 */
[----:B------:R-:W-:Y:S01]  /*0f60*/  UMOV UR9, 0x100 ;  /* 0x0000010000097882 */ /* 0x000fe20000000000 */
[----:B------:R-:W-:Y:S01]  /*0f70*/  UMOV UR7, 0x400 ;  /* 0x0000040000077882 */ /* 0x000fe20000000000 */
[----:B------:R-:W-:Y:S01]  /*0f80*/  USEL UR9, UR9, 0xe0, UP2 ;  /* 0x000000e009097887 */ /* 0x000fe20009000000 */
[----:B------:R-:W-:Y:S01]  /*0f90*/  UMOV UR4, 0x1 ;  /* 0x0000000100047882 */ /* 0x000fe20000000000 */
[----:B------:R-:W-:Y:S01]  /*0fa0*/  ELECT P0, URZ, PT ;  /* 0x0000000000ff782f */ /* 0x000fe20003800000 */
[----:B------:R-:W-:-:S04]  /*0fb0*/  UIADD3 UR10, UPT, UPT, -UR4, 0x100000, URZ ;  /* 0x00100000040a7890 */ /* 0x000fc8000fffe1ff */
[----:B------:R-:W-:Y:S02]  /*0fc0*/  USHF.L.U32 UR11, UR10, 0xb, URZ ;  /* 0x0000000b0a0b7899 */ /* 0x000fe400080006ff */
[----:B------:R-:W-:Y:S02]  /*0fd0*/  USHF.L.U32 UR10, UR10, 0x1, URZ ;  /* 0x000000010a0a7899 */ /* 0x000fe400080006ff */
[----:B------:R-:W-:-:S04]  /*0fe0*/  UIADD3 UR12, UPT, UPT, -UR9, 0x100000, URZ ;  /* 0x00100000090c7890 */ /* 0x000fc8000fffe1ff */
[----:B------:R-:W-:Y:S02]  /*0ff0*/  USHF.L.U32 UR13, UR12, 0xb, URZ ;  /* 0x0000000b0c0d7899 */ /* 0x000fe400080006ff */
[----:B------:R-:W-:Y:S02]  /*1000*/  USHF.L.U32 UR12, UR12, 0x1, URZ ;  /* 0x000000010c0c7899 */ /* 0x000fe400080006ff */
[----:B-1----:R-:W-:Y:S01]  /*1010*/  ULEA UR5, UR5, UR7, 0x18 ;  /* 0x0000000705057291 */ /* 0x002fe2000f8ec0ff */
[----:B------:R-:W1:Y:S11]  /*1020*/  FENCE.VIEW.ASYNC.S ;  /* 0x00000000000073c6 */ /* 0x000e760000000000 */
[----:B-1----:R2:W1:Y:S01]  /*1030*/  SYNCS.EXCH.64 URZ, [UR5+0x390], UR10 ;  /* 0x0003900a05ff75b2 */ /* 0x0024620008000100 */
[----:B------:R2:W1:Y:S01]  /*1040*/  SYNCS.EXCH.64 URZ, [UR5+0x3a0], UR12 ;  /* 0x0003a00c05ff75b2 */ /* 0x0004620008000100 */
[----:B------:R2:W1:Y:S01]  /*1050*/  SYNCS.EXCH.64 URZ, [UR5+0x398], UR10 ;  /* 0x0003980a05ff75b2 */ /* 0x0004620008000100 */
[----:B------:R2:W1:Y:S02]  /*1060*/  SYNCS.EXCH.64 URZ, [UR5+0x3a8], UR12 ;  /* 0x0003a80c05ff75b2 */ /* 0x0004640008000100 */
[----:B--2---:R-:W-:Y:S01]  /*1070*/  NOP ;  /* 0x0000000000007918 */ /* 0x004fe20000000000 */
.L_x_13:
[----:B------:R-:W2:Y:S01]  /*1080*/  SHFL.IDX PT, R2, R65, RZ, 0x1f ;  /* 0x00001fff41027589 */ /* 0x000ea200000e0000 */
[----:B------:R-:W-:Y:S01]  /*1090*/  NOP ;  /* 0x0000000000007918 */ /* 0x000fe20000000000 */
[----:B--2---:R-:W-:-:S13]  /*10a0*/  ISETP.NE.AND P0, PT, R2, 0x5, PT ;  /* 0x000000050200780c */ /* 0x004fda0003f05270 */
[----:B------:R-:W-:Y:S05]  /*10b0*/  @P0 BRA `(.L_x_14) ;  /* 0x0000000000580947 */ /* 0x000fea0003800000 */
[----:B-1----:R-:W1:Y:S01]  /*10c0*/  S2UR UR7, SR_CgaCtaId ;  /* 0x00000000000779c3 */ /* 0x002e620000008800 */
        /* <DEDUP_REMOVED lines=12> */
[----:B-1----:R2:W1:Y:S01]  /*1190*/  SYNCS.EXCH.64 URZ, [UR7+0x3b0], UR10 ;  /* 0x0003b00a07ff75b2 */ /* 0x0024620008000100 */
[----:B------:R2:W1:Y:S01]  /*11a0*/  SYNCS.EXCH.64 URZ, [UR7+0x3d0], UR4 ;  /* 0x0003d00407ff75b2 */ /* 0x0004620008000100 */
[----:B------:R2:W1:Y:S01]  /*11b0*/  SYNCS.EXCH.64 URZ, [UR7+0x3b8], UR10 ;  /* 0x0003b80a07ff75b2 */ /* 0x0004620008000100 */
[----:B------:R2:W1:Y:S01]  /*11c0*/  SYNCS.EXCH.64 URZ, [UR7+0x3d8], UR4 ;  /* 0x0003d80407ff75b2 */ /* 0x0004620008000100 */
[----:B------:R2:W1:Y:S01]  /*11d0*/  SYNCS.EXCH.64 URZ, [UR7+0x3c0], UR10 ;  /* 0x0003c00a07ff75b2 */ /* 0x0004620008000100 */
[----:B------:R2:W1:Y:S01]  /*11e0*/  SYNCS.EXCH.64 URZ, [UR7+0x3e0], UR4 ;  /* 0x0003e00407ff75b2 */ /* 0x0004620008000100 */
[----:B------:R2:W1:Y:S01]  /*11f0*/  SYNCS.EXCH.64 URZ, [UR7+0x3c8], UR10 ;  /* 0x0003c80a07ff75b2 */ /* 0x0004620008000100 */
[----:B------:R2:W1:Y:S02]  /*1200*/  SYNCS.EXCH.64 URZ, [UR7+0x3e8], UR4 ;  /* 0x0003e80407ff75b2 */ /* 0x0004640008000100 */
[----:B--2---:R-:W-:Y:S01]  /*1210*/  NOP ;  /* 0x0000000000007918 */ /* 0x004fe20000000000 */
.L_x_14:
        /* <DEDUP_REMOVED lines=18> */
.L_x_15:
[----:B-1----:R-:W1:Y:S01]  /*1340*/  S2UR UR5, SR_CTAID.X ;  /* 0x00000000000579c3 */ /* 0x002e620000002500 */
[----:B------:R-:W-:-:S05]  /*1350*/  CS2R.32 R59, SR_CgaSize ;  /* 0x00000000003b7805 */ /* 0x000fca0000008a00 */
[----:B------:R-:W-:-:S05]  /*1360*/  IMAD R59, R59, -0xa0, RZ ;  /* 0xffffff603b3b7824 */ /* 0x000fca00078e02ff */
[----:B------:R-:W-:-:S14]  /*1370*/  R2UR UR9, R59 ;  /* 0x000000003b0972ca */ /* 0x000fdc00000e0000 */
[----:B------:R-:W2:Y:S01]  /*1380*/  LDCU UR9, c[0x0][UR9+0x2b0] ;  /* 0x00005600090977ac */ /* 0x000ea20008000800 */
[----:B------:R-:W-:Y:S01]  /*1390*/  NOP ;  /* 0x0000000000007918 */ /* 0x000fe20000000000 */
[----:B------:R-:W-:-:S05]  /*13a0*/  CS2R.32 R59, SR_CgaSize ;  /* 0x00000000003b7805 */ /* 0x000fca0000008a00 */
[----:B------:R-:W-:-:S05]  /*13b0*/  IMAD R59, R59, -0xa0, RZ ;  /* 0xffffff603b3b7824 */ /* 0x000fca00078e02ff */
[----:B------:R-:W-:-:S14]  /*13c0*/  R2UR UR7, R59 ;  /* 0x000000003b0772ca */ /* 0x000fdc00000e0000 */
[----:B------:R-:W3:Y:S01]  /*13d0*/  LDCU UR7, c[0x0][UR7+0x2b4] ;  /* 0x00005680070777ac */ /* 0x000ee20008000800 */
[----:B------:R-:W4:Y:S08]  /*13e0*/  S2UR UR4, SR_CTAID.Y ;  /* 0x00000000000479c3 */ /* 0x000f300000002600 */
[----:B------:R-:W3:Y:S01]  /*13f0*/  LDC R10, c[0x0][0xb24] ;  /* 0x0002c900ff0a7b82 */ /* 0x000ee20000000800 */
[----:B-1----:R-:W-:-:S02]  /*1400*/  I2FP.F32.U32 R59, UR5 ;  /* 0x00000005003b7c45 */ /* 0x002fc40008201000 */
[----:B------:R-:W-:-:S05]  /*1410*/  CS2R.32 R3, SR_CgaSize ;  /* 0x0000000000037805 */ /* 0x000fca0000008a00 */
[----:B------:R-:W-:-:S06]  /*1420*/  IMAD R3, R3, -0xa0, RZ ;  /* 0xffffff6003037824 */ /* 0x000fcc00078e02ff */
[----:B------:R-:W1:Y:S01]  /*1430*/  LDC R3, c[0x0][R3+0x2a0] ;  /* 0x0000a80003037b82 */ /* 0x000e620000000800 */
[----:B------:R-:W-:Y:S01]  /*1440*/  MOV R21, UR5 ;  /* 0x0000000500157c02 */ /* 0x000fe20008000f00 */
[----:B--2---:R-:W-:Y:S01]  /*1450*/  FMUL R59, R59, UR9 ;  /* 0x000000093b3b7c20 */ /* 0x004fe20008400000 */
[----:B----4-:R-:W-:Y:S02]  /*1460*/  I2FP.F32.U32 R58, UR4 ;  /* 0x00000004003a7c45 */ /* 0x010fe40008201000 */
[----:B------:R-:W-:-:S05]  /*1470*/  CS2R.32 R2, SR_CgaSize ;  /* 0x0000000000027805 */ /* 0x000fca0000008a00 */
[----:B------:R-:W-:-:S06]  /*1480*/  IMAD R2, R2, -0xa0, RZ ;  /* 0xffffff6002027824 */ /* 0x000fcc00078e02ff */
[----:B------:R-:W2:Y:S01]  /*1490*/  LDC R2, c[0x0][R2+0x2a4] ;  /* 0x0000a90002027b82 */ /* 0x000ea20000000800 */
[----:B------:R-:W-:Y:S01]  /*14a0*/  MOV R20, UR4 ;  /* 0x0000000400147c02 */ /* 0x000fe20008000f00 */
[----:B------:R-:W4:Y:S01]  /*14b0*/  F2I.U32.TRUNC.NTZ R59, R59 ;  /* 0x0000003b003b7305 */ /* 0x000f22000020f000 */
[----:B---3--:R-:W-:-:S05]  /*14c0*/  FMUL R58, R58, UR7 ;  /* 0x000000073a3a7c20 */ /* 0x008fca0008400000 */
[----:B------:R-:W-:Y:S01]  /*14d0*/  BAR.SYNC.DEFER_BLOCKING 0x0 ;  /* 0x0000000000007b1d */ /* 0x000fe20000010000 */
[----:B------:R-:W-:-:S05]  /*14e0*/  ISETP.GE.AND P0, PT, R10, 0x1, PT ;  /* 0x000000010a00780c */ /* 0x000fca0003f06270 */
[----:B------:R-:W3:Y:S02]  /*14f0*/  F2I.U32.TRUNC.NTZ R58, R58 ;  /* 0x0000003a003a7305 */ /* 0x000ee4000020f000 */
[----:B------:R-:W2:Y:S01]  /*1500*/  S2UR UR36, SR_CTAID.Z ;  /* 0x00000000002479c3 */ /* 0x000ea20000002700 */
[----:B----4-:R-:W-:-:S05]  /*1510*/  IADD3 R59, PT, PT, -R59, RZ, RZ ;  /* 0x000000ff3b3b7210 */ /* 0x010fca0007ffe1ff */
[----:B-1----:R-:W-:Y:S01]  /*1520*/  IMAD R59, R3, R59, UR5 ;  /* 0x00000005033b7e24 */ /* 0x002fe2000f8e023b */
[----:B---3--:R-:W-:-:S05]  /*1530*/  IADD3 R58, PT, PT, -R58, RZ, RZ ;  /* 0x000000ff3a3a7210 */ /* 0x008fca0007ffe1ff */
[----:B--2---:R-:W-:Y:S01]  /*1540*/  IMAD R58, R2, R58, UR4 ;  /* 0x00000004023a7e24 */ /* 0x004fe2000f8e023a */
[----:B------:R-:W-:Y:S06]  /*1550*/  @!P0 BRA `(.L_x_16) ;  /* 0x0000000000b88947 */ /* 0x000fec0003800000 */
[----:B------:R-:W1:Y:S01]  /*1560*/  LDC.64 R4, c[0x0][0xb18] ;  /* 0x0002c600ff047b82 */ /* 0x000e620000000a00 */
[----:B------:R-:W-:-:S07]  /*1570*/  ISETP.NE.AND P0, PT, R10, 0x1, PT ;  /* 0x000000010a00780c */ /* 0x000fce0003f05270 */
[----:B------:R-:W2:Y:S08]  /*1580*/  LDC R9, c[0x0][0xb0c] ;  /* 0x0002c300ff097b82 */ /* 0x000eb00000000800 */
[----:B------:R-:W3:Y:S08]  /*1590*/  LDC R12, c[0x0][0x370] ;  /* 0x0000dc00ff0c7b82 */ /* 0x000ef00000000800 */
[----:B------:R-:W4:Y:S01]  /*15a0*/  LDC R11, c[0x0][0x374] ;  /* 0x0000dd00ff0b7b82 */ /* 0x000f220000000800 */
[----:B-1----:R-:W-:-:S07]  /*15b0*/  ISETP.NE.AND P1, PT, R4, 0x1, PT ;  /* 0x000000010400780c */ /* 0x002fce0003f25270 */
[----:B------:R-:W3:Y:S01]  /*15c0*/  LDC.64 R6, c[0x0][0xb10] ;  /* 0x0002c400ff067b82 */ /* 0x000ee20000000a00 */
[----:B--2---:R-:W-:-:S07]  /*15d0*/  ISETP.NE.AND P2, PT, R9, 0x1, PT ;  /* 0x000000010900780c */ /* 0x004fce0003f45270 */
[----:B------:R-:W1:Y:S08]  /*15e0*/  LDC R8, c[0x0][0xb20] ;  /* 0x0002c800ff087b82 */ /* 0x000e700000000800 */
[----:B------:R-:W2:Y:S01]  /*15f0*/  LDC.64 R2, c[0x0][0xb28] ;  /* 0x0002ca00ff027b82 */ /* 0x000ea20000000a00 */
[----:B----4-:R-:W-:-:S04]  /*1600*/  IMAD.HI.U32 R13, R11, R5, RZ ;  /* 0x000000050b0d7227 */ /* 0x010fc800078e00ff */
[----:B------:R-:W-:-:S04]  /*1610*/  IMAD.HI.U32 R5, R20, R5, RZ ;  /* 0x0000000514057227 */ /* 0x000fc800078e00ff */
[----:B---3--:R-:W-:-:S05]  /*1620*/  IMAD.HI.U32 R14, R12, R6, RZ ;  /* 0x000000060c0e7227 */ /* 0x008fca00078e00ff */
[-C--:B------:R-:W-:Y:S01]  /*1630*/  @P2 SHF.R.U32.HI R12, RZ, R7.reuse, R14 ;  /* 0x00000007ff0c2219 */ /* 0x080fe2000001160e */
[----:B------:R-:W-:Y:S01]  /*1640*/  IMAD.HI.U32 R14, R21, R6, RZ ;  /* 0x00000006150e7227 */ /* 0x000fe200078e00ff */
[-C--:B-1----:R-:W-:Y:S02]  /*1650*/  @P1 SHF.R.U32.HI R11, RZ, R8.reuse, R13 ;  /* 0x00000008ff0b1219 */ /* 0x082fe4000001160d */
[----:B------:R-:W-:Y:S02]  /*1660*/  SHF.R.U32.HI R5, RZ, R8, R5 ;  /* 0x00000008ff057219 */ /* 0x000fe40000011605 */
[----:B------:R-:W-:Y:S02]  /*1670*/  SHF.R.U32.HI R14, RZ, R7, R14 ;  /* 0x00000007ff0e7219 */ /* 0x000fe4000001160e */
[----:B------:R-:W-:Y:S01]  /*1680*/  SEL R5, R20, R5, !P1 ;  /* 0x0000000514057207 */ /* 0x000fe20004800000 */
[----:B--2---:R-:W-:Y:S01]  /*1690*/  IMAD.HI.U32 R13, R11, R2, RZ ;  /* 0x000000020b0d7227 */ /* 0x004fe200078e00ff */
[----:B------:R-:W-:-:S03]  /*16a0*/  SEL R14, R21, R14, !P2 ;  /* 0x0000000e150e7207 */ /* 0x000fc60005000000 */
[----:B------:R-:W-:Y:S01]  /*16b0*/  IMAD.HI.U32 R6, R12, R2, RZ ;  /* 0x000000020c067227 */ /* 0x000fe200078e00ff */
[----:B------:R-:W-:-:S04]  /*16c0*/  @P0 SHF.R.U32.HI R11, RZ, R3, R13 ;  /* 0x00000003ff0b0219 */ /* 0x000fc8000001160d */
[----:B------:R-:W-:Y:S01]  /*16d0*/  @P0 SHF.R.U32.HI R12, RZ, R3, R6 ;  /* 0x00000003ff0c0219 */ /* 0x000fe20000011606 */
[----:B------:R-:W-:-:S04]  /*16e0*/  IMAD R11, R11, R10, RZ ;  /* 0x0000000a0b0b7224 */ /* 0x000fc800078e02ff */
[----:B------:R-:W-:Y:S01]  /*16f0*/  IMAD R6, R12, R10, RZ ;  /* 0x0000000a0c067224 */ /* 0x000fe200078e02ff */
[----:B------:R-:W-:-:S04]  /*1700*/  ISETP.GE.AND P1, PT, R5, R11, PT ;  /* 0x0000000b0500720c */ /* 0x000fc80003f26270 */
[----:B------:R-:W-:Y:S01]  /*1710*/  ISETP.GE.OR P1, PT, R14, R6, P1 ;  /* 0x000000060e00720c */ /* 0x000fe20000f26670 */
[----:B------:R-:W-:-:S05]  /*1720*/  IMAD.HI.U32 R6, R5, R2, RZ ;  /* 0x0000000205067227 */ /* 0x000fca00078e00ff */
[----:B------:R-:W-:-:S04]  /*1730*/  SHF.R.U32.HI R6, RZ, R3, R6 ;  /* 0x00000003ff067219 */ /* 0x000fc80000011606 */
[----:B------:R-:W-:-:S03]  /*1740*/  SEL R6, R5, R6, !P0 ;  /* 0x0000000605067207 */ /* 0x000fc60004000000 */
[----:B------:R-:W-:Y:S01]  /*1750*/  @!P1 IMAD.HI.U32 R7, R14, R2, RZ ;  /* 0x000000020e079227 */ /* 0x000fe200078e00ff */
[----:B------:R-:W-:-:S04]  /*1760*/  IADD3 R2, PT, PT, -R6, RZ, RZ ;  /* 0x000000ff06027210 */ /* 0x000fc80007ffe1ff */
[----:B------:R-:W-:Y:S01]  /*1770*/  @!P1 SHF.R.U32.HI R3, RZ, R3, R7 ;  /* 0x00000003ff039219 */ /* 0x000fe20000011607 */
[----:B------:R-:W-:Y:S01]  /*1780*/  IMAD R2, R10, R2, R5 ;  /* 0x000000020a027224 */ /* 0x000fe200078e0205 */
[----:B------:R-:W-:Y:S02]  /*1790*/  IADD3 R7, PT, PT, -R5, RZ, RZ ;  /* 0x000000ff05077210 */ /* 0x000fe40007ffe1ff */
[----:B------:R-:W-:-:S03]  /*17a0*/  @!P1 SEL R3, R14, R3, !P0 ;  /* 0x000000030e039207 */ /* 0x000fc60004000000 */
[----:B------:R-:W-:Y:S02]  /*17b0*/  IMAD R7, R4, R7, R20 ;  /* 0x0000000704077224 */ /* 0x000fe400078e0214 */
[--C-:B------:R-:W-:Y:S02]  /*17c0*/  @!P1 IMAD.IADD R6, R6, 0x1, -R3.reuse ;  /* 0x0000000106069824 */ /* 0x100fe400078e0a03 */
[----:B------:R-:W-:Y:S01]  /*17d0*/  @!P1 IMAD R3, R2, R12, R3 ;  /* 0x0000000c02039224 */ /* 0x000fe200078e0203 */
[----:B------:R-:W-:Y:S01]  /*17e0*/  IADD3 R2, PT, PT, -R14, RZ, RZ ;  /* 0x000000ff0e027210 */ /* 0x000fe20007ffe1ff */
[----:B------:R-:W-:Y:S02]  /*17f0*/  @!P1 IMAD R5, R6, R10, R14 ;  /* 0x0000000a06059224 */ /* 0x000fe400078e020e */
[----:B------:R-:W-:Y:S02]  /*1800*/  @!P1 IMAD.MOV.U32 R14, RZ, RZ, R3 ;  /* 0x000000ffff0e9224 */ /* 0x000fe400078e0003 */
[----:B------:R-:W-:-:S02]  /*1810*/  IMAD R2, R9, R2, R21 ;  /* 0x0000000209027224 */ /* 0x000fc400078e0215 */
[----:B------:R-:W-:Y:S02]  /*1820*/  IMAD R20, R5, R4, R7 ;  /* 0x0000000405147224 */ /* 0x000fe400078e0207 */
[----:B------:R-:W-:Y:S02]  /*1830*/  IMAD R21, R14, R9, R2 ;  /* 0x000000090e157224 */ /* 0x000fe400078e0202 */
.L_x_16:
[----:B------:R-:W1:Y:S01]  /*1840*/  LDCU UR4, c[0x0][0xb30] ;  /* 0x00016600ff0477ac */ /* 0x000e620008000800 */
[----:B------:R-:W2:Y:S08]  /*1850*/  S2UR UR37, SR_CgaCtaId ;  /* 0x00000000002579c3 */ /* 0x000eb00000008800 */
[----:B------:R-:W3:Y:S01]  /*1860*/  LDC R26, c[0x0][0xb24] ;  /* 0x0002c900ff1a7b82 */ /* 0x000ee20000000800 */
[----:B-1----:R-:W-:-:S09]  /*1870*/  UISETP.NE.AND UP1, UPT, UR4, 0x1, UPT ;  /* 0x000000010400788c */ /* 0x002fd2000bf25270 */
[----:B--2---:R-:W-:Y:S05]  /*1880*/  BRA.U UP1, `(.L_x_17) ;  /* 0x0000000101407547 */ /* 0x004fea000b800000 */
[----:B------:R-:W1:Y:S08]  /*1890*/  LDC.64 R4, c[0x0][0xb10] ;  /* 0x0002c400ff047b82 */ /* 0x000e700000000a00 */
[----:B------:R-:W2:Y:S08]  /*18a0*/  LDC.64 R2, c[0x0][0xb18] ;  /* 0x0002c600ff027b82 */ /* 0x000eb00000000a00 */
[----:B------:R-:W4:Y:S08]  /*18b0*/  LDC R6, c[0x0][0xb20] ;  /* 0x0002c800ff067b82 */ /* 0x000f300000000800 */
[----:B------:R-:W3:Y:S01]  /*18c0*/  LDC R7, c[0x0][0xb0c] ;  /* 0x0002c300ff077b82 */ /* 0x000ee20000000800 */
[----:B-1----:R-:W-:-:S05]  /*18d0*/  IMAD.HI.U32 R4, R21, R4, RZ ;  /* 0x0000000415047227 */ /* 0x002fca00078e00ff */
[----:B------:R-:W-:Y:S01]  /*18e0*/  SHF.R.U32.HI R4, RZ, R5, R4 ;  /* 0x00000005ff047219 */ /* 0x000fe20000011604 */
[----:B--2---:R-:W-:Y:S01]  /*18f0*/  IMAD.HI.U32 R3, R20, R3, RZ ;  /* 0x0000000314037227 */ /* 0x004fe200078e00ff */
[----:B------:R-:W-:-:S04]  /*1900*/  ISETP.NE.AND P0, PT, R2, 0x1, PT ;  /* 0x000000010200780c */ /* 0x000fc80003f05270 */
[----:B----4-:R-:W-:-:S04]  /*1910*/  SHF.R.U32.HI R3, RZ, R6, R3 ;  /* 0x00000006ff037219 */ /* 0x010fc80000011603 */
[----:B------:R-:W-:Y:S02]  /*1920*/  SEL R3, R20, R3, !P0 ;  /* 0x0000000314037207 */ /* 0x000fe40004000000 */
[----:B---3--:R-:W-:-:S04]  /*1930*/  ISETP.NE.AND P1, PT, R7, 0x1, PT ;  /* 0x000000010700780c */ /* 0x008fc80003f25270 */
[----:B------:R-:W-:-:S05]  /*1940*/  SEL R4, R21, R4, !P1 ;  /* 0x0000000415047207 */ /* 0x000fca0004800000 */
[----:B------:R-:W-:Y:S02]  /*1950*/  IMAD.IADD R5, R3, 0x1, -R4 ;  /* 0x0000000103057824 */ /* 0x000fe400078e0a04 */
[----:B------:R-:W-:Y:S02]  /*1960*/  IMAD.IADD R3, R4, 0x1, -R3 ;  /* 0x0000000104037824 */ /* 0x000fe400078e0a03 */
[----:B------:R-:W-:Y:S02]  /*1970*/  IMAD R21, R5, R7, R21 ;  /* 0x0000000705157224 */ /* 0x000fe400078e0215 */
[----:B------:R-:W-:-:S07]  /*1980*/  IMAD R20, R3, R2, R20 ;  /* 0x0000000203147224 */ /* 0x000fce00078e0214 */
.L_x_17:
[----:B------:R-:W-:Y:S01]  /*1990*/  BAR.SYNC.DEFER_BLOCKING 0x0 ;  /* 0x0000000000007b1d */ /* 0x000fe20000010000 */
[----:B------:R-:W-:Y:S01]  /*19a0*/  UISETP.NE.AND UP1, UPT, UR8, 0x2, UPT ;  /* 0x000000020800788c */ /* 0x000fe2000bf25270 */
[----:B------:R-:W-:Y:S02]  /*19b0*/  ISETP.NE.OR P5, PT, R0, 0x2, !P5 ;  /* 0x000000020000780c */ /* 0x000fe40006fa5670 */
[----:B------:R-:W-:-:S06]  /*19c0*/  LOP3.LUT R2, R70, 0x1f, RZ, 0xc0, !PT ;  /* 0x0000001f46027812 */ /* 0x000fcc00078ec0ff */
[----:B------:R-:W-:Y:S05]  /*19d0*/  BRA.U UP1, `(.L_x_18) ;  /* 0x0000002d01387547 */ /* 0x000fea000b800000 */
[----:B------:R-:W1:Y:S01]  /*19e0*/  LDCU UR13, c[0x0][0x38c] ;  /* 0x00007180ff0d77ac */ /* 0x000e620008000800 */
[----:B------:R-:W2:Y:S01]  /*19f0*/  LDC R8, c[0x0][0x370] ;  /* 0x0000dc00ff087b82 */ /* 0x000ea20000000800 */
[----:B------:R-:W-:Y:S01]  /*1a00*/  PLOP3.LUT P1, PT, PT, PT, UP2, 0x80, 0x8 ;  /* 0x000000000008781c */ /* 0x000fe20003f2f028 */
[----:B------:R-:W-:Y:S01]  /*1a10*/  IMAD.MOV.U32 R15, RZ, RZ, 0x1 ;  /* 0x00000001ff0f7424 */ /* 0x000fe200078e00ff */
[----:B------:R-:W-:Y:S01]  /*1a20*/  ISETP.EQ.OR P4, PT, R2, RZ, P5 ;  /* 0x000000ff0200720c */ /* 0x000fe20002f82670 */
[----:B------:R-:W-:Y:S01]  /*1a30*/  IMAD.MOV.U32 R14, RZ, RZ, RZ ;  /* 0x000000ffff0e7224 */ /* 0x000fe200078e00ff */
[----:B------:R-:W-:Y:S02]  /*1a40*/  PLOP3.LUT P1, PT, P1, PT, PT, 0x8, 0x80 ;  /* 0x000000000080781c */ /* 0x000fe40000f2e170 */
[----:B------:R-:W-:Y:S01]  /*1a50*/  CS2R R12, SRZ ;  /* 0x00000000000c7805 */ /* 0x000fe2000001ff00 */
[----:B------:R-:W-:Y:S01]  /*1a60*/  IMAD.MOV.U32 R11, RZ, RZ, 0x1 ;  /* 0x00000001ff0b7424 */ /* 0x000fe200078e00ff */
[----:B------:R-:W4:Y:S01]  /*1a70*/  LDC R0, c[0x0][0x374] ;  /* 0x0000dd00ff007b82 */ /* 0x000f220000000800 */
[----:B------:R-:W2:Y:S01]  /*1a80*/  LDCU.64 UR22, c[0x0][0x348] ;  /* 0x00006900ff1677ac */ /* 0x000ea20008000a00 */
[----:B------:R-:W-:Y:S01]  /*1a90*/  UMOV UR6, URZ ;  /* 0x000000ff00067c82 */ /* 0x000fe20008000000 */
[----:B-1----:R-:W-:-:S04]  /*1aa0*/  UIADD3 UR5, UPT, UPT, UR13, 0xf, URZ ;  /* 0x0000000f0d057890 */ /* 0x002fc8000fffe0ff */
[----:B------:R-:W-:-:S04]  /*1ab0*/  USHF.R.S32.HI UR4, URZ, 0x1f, UR5 ;  /* 0x0000001fff047899 */ /* 0x000fc80008011405 */
[----:B------:R-:W-:-:S04]  /*1ac0*/  ULEA.HI UR4, UR4, UR5, URZ, 0x4 ;  /* 0x0000000504047291 */ /* 0x000fc8000f8f20ff */
[----:B------:R-:W-:Y:S02]  /*1ad0*/  USHF.R.S32.HI UR15, URZ, 0x4, UR4 ;  /* 0x00000004ff0f7899 */ /* 0x000fe40008011404 */
[----:B------:R-:W-:Y:S02]  /*1ae0*/  UIADD3 UR4, UPT, UPT, UR13, -0x1, URZ ;  /* 0xffffffff0d047890 */ /* 0x000fe4000fffe0ff */
[----:B------:R-:W-:Y:S02]  /*1af0*/  UISETP.LT.U32.AND UP0, UPT, UR15, 0x35, UPT ;  /* 0x000000350f00788c */ /* 0x000fe4000bf01070 */
[----:B------:R-:W-:Y:S02]  /*1b00*/  UISETP.GE.U32.AND UP1, UPT, UR4, -0x1f, UPT ;  /* 0xffffffe10400788c */ /* 0x000fe4000bf26070 */
[----:B------:R-:W-:Y:S02]  /*1b10*/  USEL UR14, UR15, 0x35, UP0 ;  /* 0x000000350f0e7887 */ /* 0x000fe40008000000 */
[----:B------:R-:W-:-:S02]  /*1b20*/  UIADD3 UR13, UPT, UPT, UR13, 0x1e, URZ ;  /* 0x0000001e0d0d7890 */ /* 0x000fc4000fffe0ff */
[----:B------:R-:W-:Y:S02]  /*1b30*/  UIADD3 UR5, UPT, UPT, UR14, -0x1, URZ ;  /* 0xffffffff0e057890 */ /* 0x000fe4000fffe0ff */
[----:B------:R-:W-:-:S03]  /*1b40*/  UIADD3 UR7, UPT, UPT, UR15, -UR14, URZ ;  /* 0x8000000e0f077290 */ /* 0x000fc6000fffe0ff */
[----:B------:R-:W-:-:S04]  /*1b50*/  @UP1 UIADD3 UR5, UPT, UPT, UR14, URZ, URZ ;  /* 0x000000ff0e051290 */ /* 0x000fc8000fffe0ff */
[----:B--2---:R-:W-:-:S12]  /*1b60*/  UIADD3 UR5, UPT, UPT, UR5, 0x1, URZ ;  /* 0x0000000105057890 */ /* 0x004fd8000fffe0ff */
.L_x_36:
[----:B------:R-:W-:Y:S01]  /*1b70*/  UISETP.NE.AND UP0, UPT, UR37, URZ, UPT ;  /* 0x000000ff2500728c */ /* 0x000fe2000bf05270 */
[----:B------:R-:W1:Y:S08]  /*1b80*/  S2UR UR37, SR_CgaCtaId ;  /* 0x00000000002579c3 */ /* 0x000e700000008800 */
[----:B------:R-:W-:Y:S05]  /*1b90*/  BRA.U UP0, `(.L_x_19) ;  /* 0x0000000100347547 */ /* 0x000fea000b800000 */
[----:B------:R-:W2:Y:S01]  /*1ba0*/  S2R R2, SR_CgaCtaId ;  /* 0x0000000000027919 */ /* 0x000ea20000008800 */
[----:B------:R-:W-:-:S04]  /*1bb0*/  MOV R3, 0x400 ;  /* 0x0000040000037802 */ /* 0x000fc80000000f00 */
[----:B--2---:R-:W-:Y:S02]  /*1bc0*/  LEA R2, R2, R3, 0x18 ;  /* 0x0000000302027211 */ /* 0x004fe400078ec0ff */
[----:B------:R-:W-:-:S03]  /*1bd0*/  SHF.L.U32 R3, R11, 0x1f, RZ ;  /* 0x0000001f0b037819 */ /* 0x000fc600000006ff */
[----:B------:R-:W-:-:S04]  /*1be0*/  IMAD R2, R12, 0x8, R2 ;  /* 0x000000080c027824 */ /* 0x000fc800078e0202 */
[----:B------:R-:W2:Y:S02]  /*1bf0*/  SYNCS.PHASECHK.TRANS64.TRYWAIT P0, [R2+URZ+0x400], R3 ;  /* 0x00040003020075a7 */ /* 0x000ea400080011ff */
[----:B--2---:R-:W-:Y:S05]  /*1c00*/  @!P0 BRA `(.L_x_20) ;  /* 0x0000007000788947 */ /* 0x004fea0003800000 */
.L_x_165:
[----:B------:R-:W-:Y:S01]  /*1c10*/  VIADD R12, R12, 0x1 ;  /* 0x000000010c0c7836 */ /* 0x000fe20000000000 */
[----:B------:R2:W-:Y:S04]  /*1c20*/  SYNCS.ARRIVE.TRANS64.A1T0 RZ, [R2+URZ+0x3f0], RZ ;  /* 0x0003f0ff02ff79a7 */ /* 0x0005e800081000ff */
[----:B------:R-:W-:-:S04]  /*1c30*/  ISETP.NE.AND P0, PT, R12, 0x2, PT ;  /* 0x000000020c00780c */ /* 0x000fc80003f05270 */
[----:B------:R-:W-:Y:S02]  /*1c40*/  SEL R12, R12, RZ, P0 ;  /* 0x000000ff0c0c7207 */ /* 0x000fe40000000000 */
[----:B--2---:R-:W-:-:S04]  /*1c50*/  SEL R2, RZ, 0x1, P0 ;  /* 0x00000001ff027807 */ /* 0x004fc80000000000 */
[----:B------:R-:W-:-:S07]  /*1c60*/  LOP3.LUT R11, R11, R2, RZ, 0x3c, !PT ;  /* 0x000000020b0b7212 */ /* 0x000fce00078e3cff */
.L_x_19:
[----:B------:R-:W-:Y:S01]  /*1c70*/  UMOV UR4, 0x400 ;  /* 0x0000040000047882 */ /* 0x000fe20000000000 */
[----:B------:R-:W-:Y:S01]  /*1c80*/  SHF.L.U32 R2, R15, 0x1f, RZ ;  /* 0x0000001f0f027819 */ /* 0x000fe200000006ff */
[----:B-1----:R-:W-:Y:S01]  /*1c90*/  ULEA UR4, UR37, UR4, 0x18 ;  /* 0x0000000425047291 */ /* 0x002fe2000f8ec0ff */
[----:B------:R-:W-:Y:S01]  /*1ca0*/  R2UR UR35, R21 ;  /* 0x00000000152372ca */ /* 0x000fe200000e0000 */
[----:B------:R-:W-:Y:S01]  /*1cb0*/  UISETP.GE.U32.AND UP0, UPT, UR13, 0x1f, UPT ;  /* 0x0000001f0d00788c */ /* 0x000fe2000bf06070 */
[----:B------:R-:W-:Y:S01]  /*1cc0*/  R2UR UR11, R20 ;  /* 0x00000000140b72ca */ /* 0x000fe200000e0000 */
[----:B------:R-:W-:Y:S01]  /*1cd0*/  ULEA UR8, UR6, UR4, 0x3 ;  /* 0x0000000406087291 */ /* 0x000fe2000f8e18ff */
[----:B------:R-:W-:-:S08]  /*1ce0*/  UMOV UR24, URZ ;  /* 0x000000ff00187c82 */ /* 0x000fd00008000000 */
[----:B------:R1:W2:Y:S01]  /*1cf0*/  SYNCS.PHASECHK.TRANS64.TRYWAIT P0, [UR8+0x1a8], R2 ;  /* 0x0001a802ff0075a7 */ /* 0x0002a20008001108 */
[----:B------:R-:W-:Y:S02]  /*1d00*/  USHF.L.U32 UR35, UR35, 0x6, URZ ;  /* 0x0000000623237899 */ /* 0x000fe400080006ff */
[----:B------:R-:W-:Y:S01]  /*1d10*/  USHF.L.U32 UR11, UR11, 0x6, URZ ;  /* 0x000000060b0b7899 */ /* 0x000fe200080006ff */
[----:B------:R-:W-:Y:S11]  /*1d20*/  BRA.U !UP0, `(.L_x_21) ;  /* 0x0000000108a47547 */ /* 0x000ff6000b800000 */
[----:B------:R-:W-:Y:S01]  /*1d30*/  UMOV UR16, URZ ;  /* 0x000000ff00107c82 */ /* 0x000fe20008000000 */
[----:B------:R-:W-:-:S05]  /*1d40*/  UMOV UR17, UR6 ;  /* 0x0000000600117c82 */ /* 0x000fca0008000000 */
.L_x_26:
[----:B-1----:R-:W-:Y:S01]  /*1d50*/  ULEA UR33, UR17, UR4, 0x3 ;  /* 0x0000000411217291 */ /* 0x002fe2000f8e18ff */
[----:B--2---:R-:W-:Y:S01]  /*1d60*/  @!P5 MOV R3, 0x1000 ;  /* 0x000010000003d802 */ /* 0x004fe20000000f00 */
[----:B--2---:R-:W-:Y:S10]  /*1d70*/  @P0 BRA `(.L_x_22) ;  /* 0x00000000000c0947 */ /* 0x004ff40003800000 */
[----:B------:R-:W-:-:S04]  /*1d80*/  SHF.L.U32 R4, R15, 0x1f, RZ ;  /* 0x0000001f0f047819 */ /* 0x000fc800000006ff */
[----:B------:R-:W2:Y:S02]  /*1d90*/  SYNCS.PHASECHK.TRANS64.TRYWAIT P0, [UR33+0x1a8], R4 ;  /* 0x0001a804ff0075a7 */ /* 0x000ea40008001121 */
[----:B--2---:R-:W-:Y:S05]  /*1da0*/  @!P0 BRA `(.L_x_23) ;  /* 0x0000007000248947 */ /* 0x004fea0003800000 */
.L_x_22:
[----:B------:R2:W-:Y:S01]  /*1db0*/  @!P5 SYNCS.ARRIVE.TRANS64 RZ, [UR33], R3 ;  /* 0x00000003ffffd9a7 */ /* 0x0005e20008000021 */
[----:B------:R-:W-:Y:S04]  /*1dc0*/  BSSY.RECONVERGENT B0, `(.L_x_24) ;  /* 0x0000003000007945 */ /* 0x000fe80003800200 */
[----:B------:R-:W-:Y:S05]  /*1dd0*/  @P4 BRA `(.L_x_25) ;  /* 0x0000000000044947 */ /* 0x000fea0003800000 */
[----:B------:R-:W-:Y:S05]  /*1de0*/  BPT.TRAP 0x1 ;  /* 0x000000040000795c */ /* 0x000fea0000300000 */
.L_x_25:
[----:B------:R-:W-:Y:S05]  /*1df0*/  BSYNC.RECONVERGENT B0 ;  /* 0x0000000000007941 */ /* 0x000fea0003800200 */
.L_x_24:
[----:B------:R-:W-:Y:S02]  /*1e00*/  UIADD3 UR6, UPT, UPT, UR17, 0x1, URZ ;  /* 0x0000000111067890 */ /* 0x000fe4000fffe0ff */
[----:B------:R-:W-:Y:S02]  /*1e10*/  UIADD3 UR26, UP1, UPT, UR22, 0x80, URZ ;  /* 0x00000080161a7890 */ /* 0x000fe4000ff3e0ff */
[----:B------:R-:W-:Y:S02]  /*1e20*/  UISETP.NE.AND UP0, UPT, UR6, 0x35, UPT ;  /* 0x000000350600788c */ /* 0x000fe4000bf05270 */
[----:B------:R-:W-:Y:S02]  /*1e30*/  USHF.L.U32 UR34, UR16, 0x4, URZ ;  /* 0x0000000410227899 */ /* 0x000fe400080006ff */
[----:B------:R-:W-:Y:S02]  /*1e40*/  USEL UR9, URZ, 0x1, UP0 ;  /* 0x00000001ff097887 */ /* 0x000fe40008000000 */
[----:B------:R-:W-:-:S02]  /*1e50*/  USEL UR6, UR6, URZ, UP0 ;  /* 0x000000ff06067287 */ /* 0x000fc40008000000 */
[----:B------:R-:W-:Y:S02]  /*1e60*/  UIADD3 UR20, UP0, UPT, UR22, 0x180, URZ ;  /* 0x0000018016147890 */ /* 0x000fe4000ff1e0ff */
[----:B------:R-:W-:Y:S01]  /*1e70*/  ULEA UR8, UR6, UR4, 0x3 ;  /* 0x0000000406087291 */ /* 0x000fe2000f8e18ff */
[----:B------:R-:W-:Y:S01]  /*1e80*/  LOP3.LUT R15, R15, UR9, RZ, 0x3c, !PT ;  /* 0x000000090f0f7c12 */ /* 0x000fe2000f8e3cff */
[----:B------:R-:W-:Y:S02]  /*1e90*/  UIADD3.X UR27, UPT, UPT, URZ, UR23, URZ, UP1, !UPT ;  /* 0x00000017ff1b7290 */ /* 0x000fe40008ffe4ff */
[----:B------:R-:W-:Y:S01]  /*1ea0*/  UIADD3.X UR21, UPT, UPT, URZ, UR23, URZ, UP0, !UPT ;  /* 0x00000017ff157290 */ /* 0x000fe200087fe4ff */
[----:B-1----:R-:W-:Y:S01]  /*1eb0*/  SHF.L.U32 R2, R15, 0x1f, RZ ;  /* 0x0000001f0f027819 */ /* 0x002fe200000006ff */
[----:B------:R-:W-:Y:S01]  /*1ec0*/  UMOV UR18, 0x0 ;  /* 0x0000000000127882 */ /* 0x000fe20000000000 */
[----:B------:R-:W-:Y:S01]  /*1ed0*/  UMOV UR19, 0x10000000 ;  /* 0x1000000000137882 */ /* 0x000fe20000000000 */
[----:B------:R-:W-:Y:S01]  /*1ee0*/  UMOV UR12, UR36 ;  /* 0x00000024000c7c82 */ /* 0x000fe20008000000 */
[----:B------:R1:W1:Y:S01]  /*1ef0*/  SYNCS.PHASECHK.TRANS64.TRYWAIT P0, [UR8+0x1a8], R2 ;  /* 0x0001a802ff0075a7 */ /* 0x0002620008001108 */
[----:B------:R-:W-:Y:S01]  /*1f00*/  ULEA UR8, UR17, UR4, 0xb ;  /* 0x0000000411087291 */ /* 0x000fe2000f8e58ff */
[----:B------:R-:W-:Y:S01]  /*1f10*/  UMOV UR9, UR33 ;  /* 0x0000002100097c82 */ /* 0x000fe20008000000 */
[----:B------:R-:W-:-:S02]  /*1f20*/  UMOV UR10, UR34 ;  /* 0x00000022000a7c82 */ /* 0x000fc40008000000 */
[----:B------:R-:W-:Y:S02]  /*1f30*/  UIADD3 UR32, UPT, UPT, UR8, 0x3800, URZ ;  /* 0x0000380008207890 */ /* 0x000fe4000fffe0ff */
[----:B------:R-:W-:Y:S02]  /*1f40*/  UIADD3 UR8, UPT, UPT, UR8, 0x1e000, URZ ;  /* 0x0001e00008087890 */ /* 0x000fe4000fffe0ff */
[----:B------:R-:W-:Y:S01]  /*1f50*/  UIADD3 UR16, UPT, UPT, UR16, 0x1, URZ ;  /* 0x0000000110107890 */ /* 0x000fe2000fffe0ff */
[----:B------:R-:W-:Y:S01]  /*1f60*/  UMOV UR24, UR5 ;  /* 0x0000000500187c82 */ /* 0x000fe20008000000 */
[----:B------:R-:W-:Y:S02]  /*1f70*/  UMOV UR17, UR6 ;  /* 0x0000000600117c82 */ /* 0x000fe40008000000 */
[----:B------:R-:W-:Y:S01]  /*1f80*/  UISETP.NE.AND UP0, UPT, UR16, UR5, UPT ;  /* 0x000000051000728c */ /* 0x000fe2000bf05270 */
[----:B------:R1:W-:Y:S02]  /*1f90*/  UTMALDG.3D [UR32], [UR26], desc[UR18] ;  /* 0x000012201a0075b4 */ /* 0x0003e40008011000 */
[----:B------:R1:W-:Y:S06]  /*1fa0*/  UTMALDG.3D [UR8], [UR20], desc[UR18] ;  /* 0x00001208140075b4 */ /* 0x0003ec0008011000 */
[----:B------:R-:W-:Y:S05]  /*1fb0*/  BRA.U UP0, `(.L_x_26) ;  /* 0xfffffffd00647547 */ /* 0x000fea000b83ffff */
.L_x_21:
[----:B-1----:R-:W-:Y:S01]  /*1fc0*/  ULEA UR8, UR6, UR4, 0x3 ;  /* 0x0000000406087291 */ /* 0x002fe2000f8e18ff */
[----:B------:R-:W-:Y:S01]  /*1fd0*/  SHF.L.U32 R2, R15, 0x1f, RZ ;  /* 0x0000001f0f027819 */ /* 0x000fe200000006ff */
[----:B------:R-:W-:Y:S01]  /*1fe0*/  @!P1 SYNCS.ARRIVE.TRANS64.A1T0 RZ, [UR4+0x388], RZ ;  /* 0x000388ffffff99a7 */ /* 0x000fe20008100004 */
[----:B------:R-:W-:-:S06]  /*1ff0*/  UISETP.GT.AND UP0, UPT, UR15, UR14, UPT ;  /* 0x0000000e0f00728c */ /* 0x000fcc000bf04270 */
[----:B--2---:R1:W2:Y:S03]  /*2000*/  SYNCS.PHASECHK.TRANS64.TRYWAIT P0, [UR8+0x1a8], R2 ;  /* 0x0001a802ff0075a7 */ /* 0x0042a60008001108 */
[----:B------:R-:W-:Y:S05]  /*2010*/  BRA.U !UP0, `(.L_x_27) ;  /* 0x0000000108a87547 */ /* 0x000fea000b800000 */
[----:B------:R-:W-:Y:S01]  /*2020*/  UIADD3 UR21, UPT, UPT, UR7, UR24, URZ ;  /* 0x0000001807157290 */ /* 0x000fe2000fffe0ff */
[----:B------:R-:W-:-:S11]  /*2030*/  UMOV UR25, UR6 ;  /* 0x0000000600197c82 */ /* 0x000fd60008000000 */
.L_x_32:
[----:B-1----:R-:W-:Y:S01]  /*2040*/  ULEA UR17, UR25, UR4, 0x3 ;  /* 0x0000000419117291 */ /* 0x002fe2000f8e18ff */
[----:B--2---:R-:W-:Y:S01]  /*2050*/  @!P5 MOV R3, 0x1000 ;  /* 0x000010000003d802 */ /* 0x004fe20000000f00 */
[----:B--2---:R-:W-:Y:S10]  /*2060*/  @P0 BRA `(.L_x_28) ;  /* 0x00000000000c0947 */ /* 0x004ff40003800000 */
[----:B------:R-:W-:-:S04]  /*2070*/  SHF.L.U32 R4, R15, 0x1f, RZ ;  /* 0x0000001f0f047819 */ /* 0x000fc800000006ff */
[----:B------:R-:W2:Y:S02]  /*2080*/  SYNCS.PHASECHK.TRANS64.TRYWAIT P0, [UR17+0x1a8], R4 ;  /* 0x0001a804ff0075a7 */ /* 0x000ea40008001111 */
[----:B--2---:R-:W-:Y:S05]  /*2090*/  @!P0 BRA `(.L_x_29) ;  /* 0x0000006c00808947 */ /* 0x004fea0003800000 */
.L_x_28:
[----:B------:R2:W-:Y:S01]  /*20a0*/  @!P5 SYNCS.ARRIVE.TRANS64 RZ, [UR17], R3 ;  /* 0x00000003ffffd9a7 */ /* 0x0005e20008000011 */
[----:B------:R-:W-:Y:S04]  /*20b0*/  BSSY.RECONVERGENT B0, `(.L_x_30) ;  /* 0x0000003000007945 */ /* 0x000fe80003800200 */
[----:B------:R-:W-:Y:S05]  /*20c0*/  @P4 BRA `(.L_x_31) ;  /* 0x0000000000044947 */ /* 0x000fea0003800000 */
[----:B------:R-:W-:Y:S05]  /*20d0*/  BPT.TRAP 0x1 ;  /* 0x000000040000795c */ /* 0x000fea0000300000 */
.L_x_31:
[----:B------:R-:W-:Y:S05]  /*20e0*/  BSYNC.RECONVERGENT B0 ;  /* 0x0000000000007941 */ /* 0x000fea0003800200 */
.L_x_30:
        /* <DEDUP_REMOVED lines=20> */
[----:B------:R-:W-:Y:S01]  /*2230*/  UIADD3 UR8, UPT, UPT, UR8, 0x1e000, URZ ;  /* 0x0001e00008087890 */ /* 0x000fe2000fffe0ff */
[----:B------:R-:W-:Y:S01]  /*2240*/  UMOV UR9, UR17 ;  /* 0x0000001100097c82 */ /* 0x000fe20008000000 */
[----:B------:R-:W-:Y:S01]  /*2250*/  UMOV UR10, UR18 ;  /* 0x00000012000a7c82 */ /* 0x000fe20008000000 */
[----:B------:R-:W-:Y:S01]  /*2260*/  UIADD3 UR24, UPT, UPT, UR24, 0x1, URZ ;  /* 0x0000000118187890 */ /* 0x000fe2000fffe0ff */
[----:B------:R-:W-:-:S03]  /*2270*/  UMOV UR25, UR6 ;  /* 0x0000000600197c82 */ /* 0x000fc60008000000 */
[----:B------:R1:W-:Y:S01]  /*2280*/  UTMALDG.3D [UR16], [UR30], desc[UR26] ;  /* 0x00001a101e0075b4 */ /* 0x0003e20008011000 */
[----:B------:R-:W-:Y:S01]  /*2290*/  UISETP.NE.AND UP0, UPT, UR24, UR21, UPT ;  /* 0x000000151800728c */ /* 0x000fe2000bf05270 */
[----:B------:R1:W-:Y:S08]  /*22a0*/  UTMALDG.3D [UR8], [UR28], desc[UR26] ;  /* 0x00001a081c0075b4 */ /* 0x0003f00008011000 */
[----:B------:R-:W-:Y:S05]  /*22b0*/  BRA.U UP0, `(.L_x_32) ;  /* 0xfffffffd00607547 */ /* 0x000fea000b83ffff */
.L_x_27:
[C---:B-1----:R-:W-:Y:S01]  /*22c0*/  LEA R2, R14.reuse, UR4, 0x3 ;  /* 0x000000040e027c11 */ /* 0x042fe2000f8e18ff */
[----:B------:R-:W-:Y:S01]  /*22d0*/  NOP ;  /* 0x0000000000007918 */ /* 0x000fe20000000000 */
[----:B--2---:R-:W-:Y:S02]  /*22e0*/  SHF.L.U32 R3, R13, 0x1f, RZ ;  /* 0x0000001f0d037819 */ /* 0x004fe400000006ff */
[----:B------:R-:W-:Y:S02]  /*22f0*/  LEA R4, R14, UR4, 0x4 ;  /* 0x000000040e047c11 */ /* 0x000fe4000f8e20ff */
[----:B------:R-:W1:Y:S02]  /*2300*/  SYNCS.PHASECHK.TRANS64.TRYWAIT P0, [R2+URZ+0x390], R3 ;  /* 0x00039003020075a7 */ /* 0x000e6400080011ff */
[----:B-1----:R-:W-:Y:S05]  /*2310*/  @!P0 BRA `(.L_x_33) ;  /* 0x0000006800f88947 */ /* 0x002fea0003800000 */
.L_x_168:
[----:B------:R-:W2:Y:S01]  /*2320*/  LDS.128 R4, [R4+0x420] ;  /* 0x0004200004047984 */ /* 0x000ea20000000c00 */
[----:B---3--:R-:W-:Y:S01]  /*2330*/  ISETP.GE.AND P0, PT, R26, 0x1, PT ;  /* 0x000000011a00780c */ /* 0x008fe20003f06270 */
[----:B-1----:R-:W-:Y:S01]  /*2340*/  VIADD R2, R2, 0x3a0 ;  /* 0x000003a002027836 */ /* 0x002fe20000000000 */
[----:B------:R-:W-:Y:S01]  /*2350*/  @!PT LDS RZ, [RZ] ;  /* 0x00000000fffff984 */ /* 0x000fe20000000800 */
[----:B------:R-:W-:Y:S01]  /*2360*/  @!PT LDS RZ, [RZ] ;  /* 0x00000000fffff984 */ /* 0x000fe20000000800 */
[----:B------:R-:W-:Y:S01]  /*2370*/  @!PT LDS RZ, [RZ] ;  /* 0x00000000fffff984 */ /* 0x000fe20000000800 */
[----:B------:R-:W-:Y:S01]  /*2380*/  @!PT LDS RZ, [RZ] ;  /* 0x00000000fffff984 */ /* 0x000fe20000000800 */
[----:B------:R1:W-:Y:S06]  /*2390*/  MEMBAR.ALL.CTA ;  /* 0x0000000000007992 */ /* 0x0003ec0000008000 */
[----:B-1----:R-:W1:Y:S01]  /*23a0*/  FENCE.VIEW.ASYNC.S ;  /* 0x00000000000073c6 */ /* 0x002e620000000000 */
[----:B------:R-:W-:-:S04]  /*23b0*/  PRMT R2, RZ, 0x654, R2 ;  /* 0x00000654ff027816 */ /* 0x000fc80000000002 */
[----:B-1----:R1:W-:Y:S01]  /*23c0*/  SYNCS.ARRIVE.TRANS64.RED.A1T0 RZ, [R2+URZ], RZ ;  /* 0x000000ff02ff79a7 */ /* 0x0023e200081004ff */
[----:B--2---:R-:W-:-:S13]  /*23d0*/  LOP3.LUT P2, RZ, R6, 0x1, RZ, 0xc0, !PT ;  /* 0x0000000106ff7812 */ /* 0x004fda000784c0ff */
[----:B------:R-:W-:Y:S01]  /*23e0*/  @P2 SHF.R.U32.HI R3, RZ, 0x10, R5 ;  /* 0x00000010ff032819 */ /* 0x000fe20000011605 */
[----:B------:R-:W-:Y:S01]  /*23f0*/  VOTEU.ANY UP0, P2 ;  /* 0x0000000000ff7886 */ /* 0x000fe20001000100 */
[----:B------:R-:W-:Y:S02]  /*2400*/  @P2 MOV R10, R4 ;  /* 0x00000004000a2202 */ /* 0x000fe40000000f00 */
[----:B------:R-:W-:Y:S02]  /*2410*/  @P2 R2UR.BROADCAST UR8, R3 ;  /* 0x00000000030822ca */ /* 0x000fe400008e0000 */
[----:B------:R-:W-:-:S11]  /*2420*/  @P2 LOP3.LUT R9, R5, 0xffff, RZ, 0xc0, !PT ;  /* 0x0000ffff05092812 */ /* 0x000fd600078ec0ff */
[----:B------:R-:W-:Y:S01]  /*2430*/  @UP0 UMOV UR36, UR8 ;  /* 0x0000000800240c82 */ /* 0x000fe20008000000 */
[----:B-1----:R-:W-:Y:S05]  /*2440*/  @!P0 BRA `(.L_x_34) ;  /* 0x0000000000b88947 */ /* 0x002fea0003800000 */
[----:B------:R-:W4:Y:S01]  /*2450*/  LDC.64 R4, c[0x0][0xb18] ;  /* 0x0002c600ff047b82 */ /* 0x000f220000000a00 */
[----:B------:R-:W-:-:S07]  /*2460*/  ISETP.NE.AND P3, PT, R26, 0x1, PT ;  /* 0x000000011a00780c */ /* 0x000fce0003f65270 */
[----:B------:R-:W1:Y:S08]  /*2470*/  LDC.64 R6, c[0x0][0xb10] ;  /* 0x0002c400ff067b82 */ /* 0x000e700000000a00 */
[----:B------:R-:W2:Y:S08]  /*2480*/  LDC R16, c[0x0][0xb20] ;  /* 0x0002c800ff107b82 */ /* 0x000eb00000000800 */
[----:B------:R-:W3:Y:S01]  /*2490*/  LDC R17, c[0x0][0xb0c] ;  /* 0x0002c300ff117b82 */ /* 0x000ee20000000800 */
[----:B----4-:R-:W-:Y:S01]  /*24a0*/  IMAD.HI.U32 R19, R0, R5, RZ ;  /* 0x0000000500137227 */ /* 0x010fe200078e00ff */
[----:B------:R-:W-:-:S03]  /*24b0*/  ISETP.NE.AND P0, PT, R4, 0x1, PT ;  /* 0x000000010400780c */ /* 0x000fc60003f05270 */
[----:B------:R-:W-:-:S03]  /*24c0*/  IMAD.HI.U32 R5, R9, R5, RZ ;  /* 0x0000000509057227 */ /* 0x000fc600078e00ff */
[----:B------:R-:W4:Y:S01]  /*24d0*/  LDC.64 R2, c[0x0][0xb28] ;  /* 0x0002ca00ff027b82 */ /* 0x000f220000000a00 */
[----:B-1----:R-:W-:-:S04]  /*24e0*/  IMAD.HI.U32 R20, R8, R6, RZ ;  /* 0x0000000608147227 */ /* 0x002fc800078e00ff */
[----:B------:R-:W-:Y:S01]  /*24f0*/  IMAD.HI.U32 R21, R10, R6, RZ ;  /* 0x000000060a157227 */ /* 0x000fe200078e00ff */
[----:B------:R-:W-:Y:S02]  /*2500*/  SHF.R.U32.HI R20, RZ, R7, R20 ;  /* 0x00000007ff147219 */ /* 0x000fe40000011614 */
[-C--:B--2---:R-:W-:Y:S02]  /*2510*/  SHF.R.U32.HI R19, RZ, R16.reuse, R19 ;  /* 0x00000010ff137219 */ /* 0x084fe40000011613 */
[----:B------:R-:W-:Y:S02]  /*2520*/  SHF.R.U32.HI R5, RZ, R16, R5 ;  /* 0x00000010ff057219 */ /* 0x000fe40000011605 */
[----:B------:R-:W-:Y:S02]  /*2530*/  SEL R19, R0, R19, !P0 ;  /* 0x0000001300137207 */ /* 0x000fe40004000000 */
[----:B------:R-:W-:Y:S02]  /*2540*/  SHF.R.U32.HI R21, RZ, R7, R21 ;  /* 0x00000007ff157219 */ /* 0x000fe40000011615 */
[----:B---3--:R-:W-:-:S02]  /*2550*/  ISETP.NE.AND P1, PT, R17, 0x1, PT ;  /* 0x000000011100780c */ /* 0x008fc40003f25270 */
[----:B------:R-:W-:Y:S02]  /*2560*/  SEL R5, R9, R5, !P0 ;  /* 0x0000000509057207 */ /* 0x000fe40004000000 */
[----:B------:R-:W-:Y:S02]  /*2570*/  SEL R20, R8, R20, !P1 ;  /* 0x0000001408147207 */ /* 0x000fe40004800000 */
[----:B------:R-:W-:Y:S01]  /*2580*/  SEL R21, R10, R21, !P1 ;  /* 0x000000150a157207 */ /* 0x000fe20004800000 */
[----:B----4-:R-:W-:-:S04]  /*2590*/  IMAD.HI.U32 R18, R19, R2, RZ ;  /* 0x0000000213127227 */ /* 0x010fc800078e00ff */
        /* <DEDUP_REMOVED lines=10> */
[----:B------:R-:W-:-:S04]  /*2640*/  @!P0 IMAD.HI.U32 R7, R21, R2, RZ ;  /* 0x0000000215078227 */ /* 0x000fc800078e00ff */
[----:B------:R-:W-:Y:S01]  /*2650*/  IMAD.MOV R2, RZ, RZ, -R6 ;  /* 0x000000ffff027224 */ /* 0x000fe200078e0a06 */
[----:B------:R-:W-:Y:S02]  /*2660*/  @!P0 SHF.R.U32.HI R3, RZ, R3, R7 ;  /* 0x00000003ff038219 */ /* 0x000fe40000011607 */
[----:B------:R-:W-:Y:S01]  /*2670*/  IADD3 R7, PT, PT, -R5, RZ, RZ ;  /* 0x000000ff05077210 */ /* 0x000fe20007ffe1ff */
[----:B------:R-:W-:Y:S01]  /*2680*/  IMAD R2, R26, R2, R5 ;  /* 0x000000021a027224 */ /* 0x000fe200078e0205 */
        /* <DEDUP_REMOVED lines=10> */
.L_x_34:
[----:B------:R-:W1:Y:S02]  /*2730*/  LDCU UR8, c[0x0][0xb30] ;  /* 0x00016600ff0877ac */ /* 0x000e640008000800 */
[----:B-1----:R-:W-:-:S09]  /*2740*/  UISETP.NE.AND UP0, UPT, UR8, 0x1, UPT ;  /* 0x000000010800788c */ /* 0x002fd2000bf05270 */
[----:B------:R-:W-:Y:S05]  /*2750*/  BRA.U UP0, `(.L_x_35) ;  /* 0x0000000100407547 */ /* 0x000fea000b800000 */
[----:B------:R-:W1:Y:S08]  /*2760*/  LDC.64 R4, c[0x0][0xb10] ;  /* 0x0002c400ff047b82 */ /* 0x000e700000000a00 */
[----:B------:R-:W2:Y:S08]  /*2770*/  LDC.64 R2, c[0x0][0xb18] ;  /* 0x0002c600ff027b82 */ /* 0x000eb00000000a00 */
[----:B------:R-:W3:Y:S08]  /*2780*/  LDC R6, c[0x0][0xb20] ;  /* 0x0002c800ff067b82 */ /* 0x000ef00000000800 */
[----:B------:R-:W4:Y:S01]  /*2790*/  LDC R7, c[0x0][0xb0c] ;  /* 0x0002c300ff077b82 */ /* 0x000f220000000800 */
[----:B-1----:R-:W-:-:S05]  /*27a0*/  IMAD.HI.U32 R4, R10, R4, RZ ;  /* 0x000000040a047227 */ /* 0x002fca00078e00ff */
[----:B------:R-:W-:Y:S01]  /*27b0*/  SHF.R.U32.HI R4, RZ, R5, R4 ;  /* 0x00000005ff047219 */ /* 0x000fe20000011604 */
[----:B--2---:R-:W-:Y:S01]  /*27c0*/  IMAD.HI.U32 R3, R9, R3, RZ ;  /* 0x0000000309037227 */ /* 0x004fe200078e00ff */
[----:B------:R-:W-:-:S04]  /*27d0*/  ISETP.NE.AND P0, PT, R2, 0x1, PT ;  /* 0x000000010200780c */ /* 0x000fc80003f05270 */
[----:B---3--:R-:W-:-:S04]  /*27e0*/  SHF.R.U32.HI R3, RZ, R6, R3 ;  /* 0x00000006ff037219 */ /* 0x008fc80000011603 */
[----:B------:R-:W-:Y:S02]  /*27f0*/  SEL R3, R9, R3, !P0 ;  /* 0x0000000309037207 */ /* 0x000fe40004000000 */
[----:B----4-:R-:W-:-:S04]  /*2800*/  ISETP.NE.AND P1, PT, R7, 0x1, PT ;  /* 0x000000010700780c */ /* 0x010fc80003f25270 */
[----:B------:R-:W-:-:S05]  /*2810*/  SEL R4, R10, R4, !P1 ;  /* 0x000000040a047207 */ /* 0x000fca0004800000 */
[----:B------:R-:W-:Y:S02]  /*2820*/  IMAD.IADD R5, R3, 0x1, -R4 ;  /* 0x0000000103057824 */ /* 0x000fe400078e0a04 */
[----:B------:R-:W-:Y:S02]  /*2830*/  IMAD.IADD R3, R4, 0x1, -R3 ;  /* 0x0000000104037824 */ /* 0x000fe400078e0a03 */
[----:B------:R-:W-:Y:S02]  /*2840*/  IMAD R10, R5, R7, R10 ;  /* 0x00000007050a7224 */ /* 0x000fe400078e020a */
[----:B------:R-:W-:-:S07]  /*2850*/  IMAD R9, R3, R2, R9 ;  /* 0x0000000203097224 */ /* 0x000fce00078e0209 */
.L_x_35:
[----:B------:R-:W-:Y:S01]  /*2860*/  VIADD R14, R14, 0x1 ;  /* 0x000000010e0e7836 */ /* 0x000fe20000000000 */
[----:B------:R-:W-:Y:S01]  /*2870*/  PLOP3.LUT P1, PT, PT, PT, PT, 0x80, 0x8 ;  /* 0x000000000008781c */ /* 0x000fe20003f2f070 */
[----:B------:R-:W-:Y:S02]  /*2880*/  IMAD.IADD R21, R10, 0x1, R59 ;  /* 0x000000010a157824 */ /* 0x000fe400078e023b */
[----:B------:R-:W-:Y:S01]  /*2890*/  IMAD.IADD R20, R9, 0x1, R58 ;  /* 0x0000000109147824 */ /* 0x000fe200078e023a */
[----:B------:R-:W-:-:S04]  /*28a0*/  ISETP.NE.AND P0, PT, R14, 0x2, PT ;  /* 0x000000020e00780c */ /* 0x000fc80003f05270 */
[----:B------:R-:W-:Y:S02]  /*28b0*/  SEL R2, RZ, 0x1, P0 ;  /* 0x00000001ff027807 */ /* 0x000fe40000000000 */
[----:B------:R-:W-:Y:S02]  /*28c0*/  SEL R14, R14, RZ, P0 ;  /* 0x000000ff0e0e7207 */ /* 0x000fe40000000000 */
[----:B------:R-:W-:Y:S01]  /*28d0*/  LOP3.LUT R13, R13, R2, RZ, 0x3c, !PT ;  /* 0x000000020d0d7212 */ /* 0x000fe200078e3cff */
[----:B------:R-:W-:Y:S06]  /*28e0*/  @P2 BRA `(.L_x_36) ;  /* 0xfffffff000a02947 */ /* 0x000fec000383ffff */
[----:B------:R-:W-:Y:S01]  /*28f0*/  UIADD3 UR4, UPT, UPT, UR4, 0x1a8, URZ ;  /* 0x000001a804047890 */ /* 0x000fe2000fffe0ff */
[----:B------:R-:W-:-:S03]  /*2900*/  SHF.L.U32 R2, R15, 0x1f, RZ ;  /* 0x0000001f0f027819 */ /* 0x000fc600000006ff */
[----:B------:R-:W-:-:S09]  /*2910*/  ULEA UR5, UR6, UR4, 0x3 ;  /* 0x0000000406057291 */ /* 0x000fd2000f8e18ff */
[----:B------:R-:W1:Y:S02]  /*2920*/  SYNCS.PHASECHK.TRANS64.TRYWAIT P0, [UR5], R2 ;  /* 0x00000002ff0075a7 */ /* 0x000e640008001105 */
[----:B-1----:R-:W-:Y:S05]  /*2930*/  @!P0 BRA `(.L_x_37) ;  /* 0x0000006400848947 */ /* 0x002fea0003800000 */
.L_x_170:
[----:B------:R-:W-:-:S04]  /*2940*/  UIADD3 UR6, UPT, UPT, UR6, 0x1, URZ ;  /* 0x0000000106067890 */ /* 0x000fc8000fffe0ff */
[----:B------:R-:W-:-:S04]  /*2950*/  UISETP.NE.AND UP0, UPT, UR6, 0x35, UPT ;  /* 0x000000350600788c */ /* 0x000fc8000bf05270 */
[----:B------:R-:W-:Y:S02]  /*2960*/  USEL UR7, URZ, 0x1, UP0 ;  /* 0x00000001ff077887 */ /* 0x000fe40008000000 */
[----:B------:R-:W-:-:S04]  /*2970*/  USEL UR6, UR6, URZ, UP0 ;  /* 0x000000ff06067287 */ /* 0x000fc80008000000 */
[----:B------:R-:W-:Y:S01]  /*2980*/  ULEA UR5, UR6, UR4, 0x3 ;  /* 0x0000000406057291 */ /* 0x000fe2000f8e18ff */
[----:B-1----:R-:W-:-:S04]  /*2990*/  LOP3.LUT R2, R15, UR7, RZ, 0x3c, !PT ;  /* 0x000000070f027c12 */ /* 0x002fc8000f8e3cff */
[----:B------:R-:W-:-:S04]  /*29a0*/  SHF.L.U32 R3, R2, 0x1f, RZ ;  /* 0x0000001f02037819 */ /* 0x000fc800000006ff */
[----:B------:R-:W1:Y:S02]  /*29b0*/  SYNCS.PHASECHK.TRANS64.TRYWAIT P0, [UR5], R3 ;  /* 0x00000003ff0075a7 */ /* 0x000e640008001105 */
[----:B-1----:R-:W-:Y:S05]  /*29c0*/  @!P0 BRA `(.L_x_38) ;  /* 0x0000006400788947 */ /* 0x002fea0003800000 */
.L_x_172:
[----:B------:R-:W-:-:S04]  /*29d0*/  UIADD3 UR6, UPT, UPT, UR6, 0x1, URZ ;  /* 0x0000000106067890 */ /* 0x000fc8000fffe0ff */
[----:B------:R-:W-:-:S04]  /*29e0*/  UISETP.NE.AND UP0, UPT, UR6, 0x35, UPT ;  /* 0x000000350600788c */ /* 0x000fc8000bf05270 */
[----:B------:R-:W-:Y:S02]  /*29f0*/  USEL UR7, URZ, 0x1, UP0 ;  /* 0x00000001ff077887 */ /* 0x000fe40008000000 */
[----:B------:R-:W-:-:S04]  /*2a00*/  USEL UR6, UR6, URZ, UP0 ;  /* 0x000000ff06067287 */ /* 0x000fc80008000000 */
[----:B------:R-:W-:Y:S01]  /*2a10*/  ULEA UR5, UR6, UR4, 0x3 ;  /* 0x0000000406057291 */ /* 0x000fe2000f8e18ff */
[----:B------:R-:W-:-:S04]  /*2a20*/  LOP3.LUT R2, R2, UR7, RZ, 0x3c, !PT ;  /* 0x0000000702027c12 */ /* 0x000fc8000f8e3cff */
[----:B-1----:R-:W-:-:S04]  /*2a30*/  SHF.L.U32 R3, R2, 0x1f, RZ ;  /* 0x0000001f02037819 */ /* 0x002fc800000006ff */
[----:B------:R-:W1:Y:S02]  /*2a40*/  SYNCS.PHASECHK.TRANS64.TRYWAIT P0, [UR5], R3 ;  /* 0x00000003ff0075a7 */ /* 0x000e640008001105 */
[----:B-1----:R-:W-:Y:S05]  /*2a50*/  @!P0 BRA `(.L_x_39) ;  /* 0x00000064006c8947 */ /* 0x002fea0003800000 */
.L_x_174:
        /* <DEDUP_REMOVED lines=9> */
.L_x_176:
        /* <DEDUP_REMOVED lines=9> */
.L_x_178:
        /* <DEDUP_REMOVED lines=9> */
.L_x_180:
        /* <DEDUP_REMOVED lines=9> */
.L_x_182:
        /* <DEDUP_REMOVED lines=9> */
.L_x_184:
        /* <DEDUP_REMOVED lines=9> */
.L_x_186:
        /* <DEDUP_REMOVED lines=9> */
.L_x_188:
        /* <DEDUP_REMOVED lines=9> */
.L_x_190:
        /* <DEDUP_REMOVED lines=9> */
.L_x_192:
        /* <DEDUP_REMOVED lines=9> */
.L_x_194:
        /* <DEDUP_REMOVED lines=9> */
.L_x_196:
        /* <DEDUP_REMOVED lines=9> */
.L_x_198:
        /* <DEDUP_REMOVED lines=9> */
.L_x_200:
        /* <DEDUP_REMOVED lines=9> */
.L_x_202:
        /* <DEDUP_REMOVED lines=9> */
.L_x_204:
        /* <DEDUP_REMOVED lines=9> */
.L_x_206:
        /* <DEDUP_REMOVED lines=9> */
.L_x_208:
        /* <DEDUP_REMOVED lines=9> */
.L_x_210:
        /* <DEDUP_REMOVED lines=9> */
.L_x_212:
        /* <DEDUP_REMOVED lines=9> */
.L_x_214:
        /* <DEDUP_REMOVED lines=9> */
.L_x_216:
        /* <DEDUP_REMOVED lines=9> */
.L_x_218:
        /* <DEDUP_REMOVED lines=9> */
.L_x_220:
        /* <DEDUP_REMOVED lines=9> */
.L_x_222:
        /* <DEDUP_REMOVED lines=9> */
.L_x_224:
        /* <DEDUP_REMOVED lines=9> */
.L_x_226:
        /* <DEDUP_REMOVED lines=9> */
.L_x_228:
        /* <DEDUP_REMOVED lines=9> */
.L_x_230:
        /* <DEDUP_REMOVED lines=9> */
.L_x_232:
        /* <DEDUP_REMOVED lines=9> */
.L_x_234:
        /* <DEDUP_REMOVED lines=9> */
.L_x_236:
        /* <DEDUP_REMOVED lines=9> */
.L_x_238:
        /* <DEDUP_REMOVED lines=9> */
.L_x_240:
        /* <DEDUP_REMOVED lines=9> */
.L_x_242:
        /* <DEDUP_REMOVED lines=9> */
.L_x_244:
        /* <DEDUP_REMOVED lines=9> */
.L_x_246:
        /* <DEDUP_REMOVED lines=9> */
.L_x_248:
        /* <DEDUP_REMOVED lines=9> */
.L_x_250:
        /* <DEDUP_REMOVED lines=9> */
.L_x_252:
        /* <DEDUP_REMOVED lines=9> */
.L_x_254:
        /* <DEDUP_REMOVED lines=9> */
.L_x_256:
        /* <DEDUP_REMOVED lines=9> */
.L_x_258:
        /* <DEDUP_REMOVED lines=9> */
.L_x_260:
        /* <DEDUP_REMOVED lines=9> */
.L_x_262:
        /* <DEDUP_REMOVED lines=9> */
.L_x_264:
        /* <DEDUP_REMOVED lines=9> */
.L_x_266:
        /* <DEDUP_REMOVED lines=9> */
.L_x_268:
        /* <DEDUP_REMOVED lines=9> */
.L_x_270:
        /* <DEDUP_REMOVED lines=9> */
.L_x_272:
[----:B------:R-:W-:-:S04]  /*45f0*/  UIADD3 UR6, UPT, UPT, UR6, 0x1, URZ ;  /* 0x0000000106067890 */ /* 0x000fc8000fffe0ff */
[----:B------:R-:W-:-:S04]  /*4600*/  UISETP.NE.AND UP0, UPT, UR6, 0x35, UPT ;  /* 0x000000350600788c */ /* 0x000fc8000bf05270 */
[----:B------:R-:W-:Y:S02]  /*4610*/  USEL UR5, URZ, 0x1, UP0 ;  /* 0x00000001ff057887 */ /* 0x000fe40008000000 */
[----:B------:R-:W-:-:S04]  /*4620*/  USEL UR6, UR6, URZ, UP0 ;  /* 0x000000ff06067287 */ /* 0x000fc80008000000 */
[----:B------:R-:W-:Y:S01]  /*4630*/  ULEA UR6, UR6, UR4, 0x3 ;  /* 0x0000000406067291 */ /* 0x000fe2000f8e18ff */
[----:B------:R-:W-:-:S04]  /*4640*/  LOP3.LUT R2, R2, UR5, RZ, 0x3c, !PT ;  /* 0x0000000502027c12 */ /* 0x000fc8000f8e3cff */
[----:B------:R-:W-:Y:S01]  /*4650*/  SHF.L.U32 R2, R2, 0x1f, RZ ;  /* 0x0000001f02027819 */ /* 0x000fe200000006ff */
[----:B-1--4-:R-:W-:-:S07]  /*4660*/  IMAD.U32 R0, RZ, RZ, UR6 ;  /* 0x00000006ff007e24 */ /* 0x012fce000f8e00ff */
.L_x_89:
[----:B-1----:R1:W2:Y:S02]  /*4670*/  SYNCS.PHASECHK.TRANS64.TRYWAIT P0, [R0+URZ], R2 ;  /* 0x00000002000075a7 */ /* 0x0022a400080011ff */
[----:B--2---:R-:W-:Y:S05]  /*4680*/  @!P0 NANOSLEEP.SYNCS 0x989680 ;  /* 0x009896800000895d */ /* 0x004fea0003900000 */
[----:B------:R-:W2:Y:S02]  /*4690*/  @!P0 SYNCS.PHASECHK.TRANS64 P0, [R0+URZ], R2 ;  /* 0x00000002000085a7 */ /* 0x000ea400080010ff */
[----:B--2---:R-:W-:Y:S05]  /*46a0*/  @P0 EXIT ;  /* 0x000000000000094d */ /* 0x004fea0003800000 */
[----:B------:R-:W-:Y:S05]  /*46b0*/  BRA `(.L_x_89) ;  /* 0xfffffffc00ec7947 */ /* 0x000fea000383ffff */
.L_x_18:
[----:B------:R-:W-:-:S04]  /*46c0*/  UISETP.NE.AND UP1, UPT, UR37, URZ, UPT ;  /* 0x000000ff2500728c */ /* 0x000fc8000bf25270 */
[----:B------:R-:W-:-:S09]  /*46d0*/  UISETP.NE.OR UP1, UPT, UR8, 0x1, UP1 ;  /* 0x000000010800788c */ /* 0x000fd20008f25670 */
[----:B------:R-:W-:Y:S05]  /*46e0*/  BRA.U UP1, `(.L_x_90) ;  /* 0x0000000501487547 */ /* 0x000fea000b800000 */
[----:B------:R-:W-:Y:S01]  /*46f0*/  ISETP.NE.AND P2, PT, R2, RZ, PT ;  /* 0x000000ff0200720c */ /* 0x000fe20003f45270 */
[----:B------:R-:W-:Y:S01]  /*4700*/  IMAD.MOV.U32 R12, RZ, RZ, 0x1 ;  /* 0x00000001ff0c7424 */ /* 0x000fe200078e00ff */
[----:B------:R-:W-:Y:S02]  /*4710*/  CS2R R10, SRZ ;  /* 0x00000000000a7805 */ /* 0x000fe4000001ff00 */
[----:B------:R-:W-:Y:S01]  /*4720*/  CS2R R8, SRZ ;  /* 0x0000000000087805 */ /* 0x000fe2000001ff00 */
[----:B------:R-:W-:Y:S01]  /*4730*/  UMOV UR4, 0x400 ;  /* 0x0000040000047882 */ /* 0x000fe20000000000 */
[----:B------:R-:W-:Y:S01]  /*4740*/  UMOV UR6, URZ ;  /* 0x000000ff00067c82 */ /* 0x000fe20008000000 */
[----:B------:R-:W-:-:S12]  /*4750*/  ULEA UR37, UR37, UR4, 0x18 ;  /* 0x0000000425257291 */ /* 0x000fd8000f8ec0ff */
.L_x_94:
[----:B------:R-:W-:Y:S02]  /*4760*/  LEA R0, R8, UR37, 0x3 ;  /* 0x0000002508007c11 */ /* 0x000fe4000f8e18ff */
[----:B------:R-:W-:-:S03]  /*4770*/  SHF.L.U32 R4, R9, 0x1f, RZ ;  /* 0x0000001f09047819 */ /* 0x000fc600000006ff */
[----:B------:R-:W-:Y:S01]  /*4780*/  VIADD R5, R0, 0x400 ;  /* 0x0000040000057836 */ /* 0x000fe20000000000 */
[----:B------:R-:W1:Y:S02]  /*4790*/  SYNCS.PHASECHK.TRANS64.TRYWAIT P0, [R0+URZ+0x3f0], R4 ;  /* 0x0003f004000075a7 */ /* 0x000e6400080011ff */
[----:B-1----:R-:W-:Y:S05]  /*47a0*/  @!P0 BRA `(.L_x_91) ;  /* 0x0000005800c88947 */ /* 0x002fea0003800000 */
.L_x_273:
[----:B------:R-:W-:Y:S01]  /*47b0*/  ULEA UR5, UR6, UR37, 0x3 ;  /* 0x0000002506057291 */ /* 0x000fe2000f8e18ff */
[----:B-1----:R-:W-:Y:S01]  /*47c0*/  PRMT R0, RZ, 0x654, R5 ;  /* 0x00000654ff007816 */ /* 0x002fe20000000005 */
[----:B------:R-:W-:Y:S01]  /*47d0*/  @!P2 IMAD.MOV.U32 R4, RZ, RZ, 0x10 ;  /* 0x00000010ff04a424 */ /* 0x000fe200078e00ff */
[----:B------:R-:W-:Y:S01]  /*47e0*/  SHF.L.U32 R5, R12, 0x1f, RZ ;  /* 0x0000001f0c057819 */ /* 0x000fe200000006ff */
[----:B------:R-:W-:Y:S01]  /*47f0*/  UIADD3 UR4, UPT, UPT, UR5, 0x390, URZ ;  /* 0x0000039005047890 */ /* 0x000fe2000fffe0ff */
[----:B------:R1:W-:Y:S05]  /*4800*/  SYNCS.ARRIVE.TRANS64.RED.A1T0 RZ, [R0+URZ], RZ ;  /* 0x000000ff00ff79a7 */ /* 0x0003ea00081004ff */
[----:B------:R-:W-:Y:S01]  /*4810*/  IMAD.U32 R6, RZ, RZ, UR4 ;  /* 0x00000004ff067e24 */ /* 0x000fe2000f8e00ff */
[----:B------:R-:W2:Y:S04]  /*4820*/  SYNCS.PHASECHK.TRANS64.TRYWAIT P0, [UR5+0x3a0], R5 ;  /* 0x0003a005ff0075a7 */ /* 0x000ea80008001105 */
[----:B------:R-:W-:Y:S01]  /*4830*/  PRMT R6, R2, 0x654, R6 ;  /* 0x0000065402067816 */ /* 0x000fe20000000006 */
[----:B-12---:R-:W-:Y:S06]  /*4840*/  @!P0 BRA `(.L_x_92) ;  /* 0x0000005800b48947 */ /* 0x006fec0003800000 */
.L_x_275:
[----:B------:R-:W-:Y:S01]  /*4850*/  ULEA UR4, UR6, UR37, 0x4 ;  /* 0x0000002506047291 */ /* 0x000fe2000f8e20ff */
[----:B------:R-:W-:Y:S01]  /*4860*/  SEL R3, R6, R3, !P2 ;  /* 0x0000000306037207 */ /* 0x000fe20005000000 */
[----:B------:R-:W-:Y:S01]  /*4870*/  UIADD3 UR5, UPT, UPT, UR5, 0x390, URZ ;  /* 0x0000039005057890 */ /* 0x000fe2000fffe0ff */
[----:B-1----:R-:W-:Y:S01]  /*4880*/  LEA R0, R11, UR37, 0x3 ;  /* 0x000000250b007c11 */ /* 0x002fe2000f8e18ff */
[----:B------:R-:W-:Y:S01]  /*4890*/  UIADD3 UR4, UPT, UPT, UR4, 0x420, URZ ;  /* 0x0000042004047890 */ /* 0x000fe2000fffe0ff */
[----:B------:R1:W-:Y:S01]  /*48a0*/  @!P2 SYNCS.ARRIVE.TRANS64.RED RZ, [R3+URZ], R4 ;  /* 0x0000000403ffa9a7 */ /* 0x0003e200080004ff */
[----:B------:R-:W-:Y:S01]  /*48b0*/  UIADD3 UR6, UPT, UPT, UR6, 0x1, URZ ;  /* 0x0000000106067890 */ /* 0x000fe2000fffe0ff */
[----:B------:R-:W-:-:S03]  /*48c0*/  VIADD R8, R8, 0x1 ;  /* 0x0000000108087836 */ /* 0x000fc60000000000 */
[----:B------:R-:W-:Y:S02]  /*48d0*/  UISETP.NE.AND UP0, UPT, UR6, 0x2, UPT ;  /* 0x000000020600788c */ /* 0x000fe4000bf05270 */
[----:B------:R-:W-:Y:S01]  /*48e0*/  ISETP.NE.AND P0, PT, R8, 0x2, PT ;  /* 0x000000020800780c */ /* 0x000fe20003f05270 */
[----:B------:R-:W-:Y:S06]  /*48f0*/  UGETNEXTWORKID.BROADCAST [UR4], [UR5] ;  /* 0x00000000040073ca */ /* 0x000fec0008000100 */
[----:B------:R-:W-:Y:S02]  /*4900*/  USEL UR4, URZ, 0x1, UP0 ;  /* 0x00000001ff047887 */ /* 0x000fe40008000000 */
[----:B------:R-:W-:-:S04]  /*4910*/  USEL UR6, UR6, URZ, UP0 ;  /* 0x000000ff06067287 */ /* 0x000fc80008000000 */
[----:B------:R-:W-:Y:S02]  /*4920*/  LOP3.LUT R12, R12, UR4, RZ, 0x3c, !PT ;  /* 0x000000040c0c7c12 */ /* 0x000fe4000f8e3cff */
[----:B-1----:R-:W-:-:S04]  /*4930*/  SHF.L.U32 R4, R10, 0x1f, RZ ;  /* 0x0000001f0a047819 */ /* 0x002fc800000006ff */
[----:B------:R-:W1:Y:S02]  /*4940*/  SYNCS.PHASECHK.TRANS64.TRYWAIT P1, [R0+URZ+0x390], R4 ;  /* 0x00039004000075a7 */ /* 0x000e6400080211ff */
[----:B-1----:R-:W-:Y:S05]  /*4950*/  @!P1 BRA `(.L_x_93) ;  /* 0x0000005800889947 */ /* 0x002fea0003800000 */
.L_x_276:
[C---:B-1----:R-:W-:Y:S01]  /*4960*/  LEA R4, R11.reuse, UR37, 0x4 ;  /* 0x000000250b047c11 */ /* 0x042fe2000f8e20ff */
[----:B------:R-:W-:Y:S01]  /*4970*/  VIADD R0, R0, 0x3a0 ;  /* 0x000003a000007836 */ /* 0x000fe20000000000 */
[----:B------:R-:W-:Y:S01]  /*4980*/  SEL R8, R8, RZ, P0 ;  /* 0x000000ff08087207 */ /* 0x000fe20000000000 */
[----:B------:R-:W-:-:S03]  /*4990*/  VIADD R11, R11, 0x1 ;  /* 0x000000010b0b7836 */ /* 0x000fc60000000000 */
[----:B------:R-:W1:Y:S01]  /*49a0*/  LDS.128 R4, [R4+0x420] ;  /* 0x0004200004047984 */ /* 0x000e620000000c00 */
[----:B------:R-:W-:Y:S02]  /*49b0*/  PRMT R0, RZ, 0x654, R0 ;  /* 0x00000654ff007816 */ /* 0x000fe40000000000 */
[C---:B------:R-:W-:Y:S01]  /*49c0*/  ISETP.NE.AND P1, PT, R11.reuse, 0x2, PT ;  /* 0x000000020b00780c */ /* 0x040fe20003f25270 */
[----:B------:R-:W-:Y:S01]  /*49d0*/  @!PT LDS RZ, [RZ] ;  /* 0x00000000fffff984 */ /* 0x000fe20000000800 */
[----:B------:R-:W-:Y:S01]  /*49e0*/  @!PT LDS RZ, [RZ] ;  /* 0x00000000fffff984 */ /* 0x000fe20000000800 */
[----:B------:R-:W-:Y:S01]  /*49f0*/  @!PT LDS RZ, [RZ] ;  /* 0x00000000fffff984 */ /* 0x000fe20000000800 */
[----:B------:R-:W-:Y:S01]  /*4a00*/  @!PT LDS RZ, [RZ] ;  /* 0x00000000fffff984 */ /* 0x000fe20000000800 */
[----:B------:R2:W-:Y:S06]  /*4a10*/  MEMBAR.ALL.CTA ;  /* 0x0000000000007992 */ /* 0x0005ec0000008000 */
[----:B--2---:R-:W2:Y:S01]  /*4a20*/  FENCE.VIEW.ASYNC.S ;  /* 0x00000000000073c6 */ /* 0x004ea20000000000 */
[----:B------:R-:W-:Y:S01]  /*4a30*/  SEL R11, R11, RZ, P1 ;  /* 0x000000ff0b0b7207 */ /* 0x000fe20000800000 */
[----:B--2---:R2:W-:Y:S01]  /*4a40*/  SYNCS.ARRIVE.TRANS64.RED.A1T0 RZ, [R0+URZ], RZ ;  /* 0x000000ff00ff79a7 */ /* 0x0045e200081004ff */
[----:B-1----:R-:W-:-:S02]  /*4a50*/  LOP3.LUT P3, RZ, R6, 0x1, RZ, 0xc0, !PT ;  /* 0x0000000106ff7812 */ /* 0x002fc4000786c0ff */
[----:B------:R-:W-:-:S04]  /*4a60*/  SEL R4, RZ, 0x1, P1 ;  /* 0x00000001ff047807 */ /* 0x000fc80000800000 */
[----:B------:R-:W-:Y:S02]  /*4a70*/  LOP3.LUT R10, R10, R4, RZ, 0x3c, !PT ;  /* 0x000000040a0a7212 */ /* 0x000fe400078e3cff */
[----:B--2---:R-:W-:-:S04]  /*4a80*/  SEL R0, RZ, 0x1, P0 ;  /* 0x00000001ff007807 */ /* 0x004fc80000000000 */
[----:B------:R-:W-:Y:S01]  /*4a90*/  LOP3.LUT R9, R9, R0, RZ, 0x3c, !PT ;  /* 0x0000000009097212 */ /* 0x000fe200078e3cff */
[----:B------:R-:W-:Y:S06]  /*4aa0*/  @P3 BRA `(.L_x_94) ;  /* 0xfffffffc002c3947 */ /* 0x000fec000383ffff */
[----:B------:R-:W-:Y:S01]  /*4ab0*/  ULEA UR5, UR6, UR37, 0x3 ;  /* 0x0000002506057291 */ /* 0x000fe2000f8e18ff */
[----:B------:R-:W-:-:S08]  /*4ac0*/  SHF.L.U32 R2, R12, 0x1f, RZ ;  /* 0x0000001f0c027819 */ /* 0x000fd000000006ff */
[----:B------:R-:W1:Y:S02]  /*4ad0*/  SYNCS.PHASECHK.TRANS64 P0, [UR5+0x3a0], R2 ;  /* 0x0003a002ff0075a7 */ /* 0x000e640008001005 */
[----:B-1----:R-:W-:Y:S05]  /*4ae0*/  @P0 BRA `(.L_x_95) ;  /* 0x0000000000080947 */ /* 0x002fea0003800000 */
[----:B------:R-:W1:Y:S02]  /*4af0*/  SYNCS.PHASECHK.TRANS64.TRYWAIT P0, [UR5+0x3a0], R2 ;  /* 0x0003a002ff0075a7 */ /* 0x000e640008001105 */
[----:B-1----:R-:W-:Y:S05]  /*4b00*/  @!P0 BRA `(.L_x_96) ;  /* 0x0000005800308947 */ /* 0x002fea0003800000 */
.L_x_95:
[----:B------:R-:W-:-:S04]  /*4b10*/  UIADD3 UR4, UPT, UPT, UR6, 0x1, URZ ;  /* 0x0000000106047890 */ /* 0x000fc8000fffe0ff */
[----:B------:R-:W-:-:S04]  /*4b20*/  UISETP.NE.AND UP0, UPT, UR4, 0x2, UPT ;  /* 0x000000020400788c */ /* 0x000fc8000bf05270 */
[----:B------:R-:W-:Y:S02]  /*4b30*/  USEL UR7, URZ, 0x1, UP0 ;  /* 0x00000001ff077887 */ /* 0x000fe40008000000 */
[----:B------:R-:W-:-:S04]  /*4b40*/  USEL UR4, UR4, URZ, UP0 ;  /* 0x000000ff04047287 */ /* 0x000fc80008000000 */
[----:B------:R-:W-:Y:S01]  /*4b50*/  ULEA UR4, UR4, UR37, 0x3 ;  /* 0x0000002504047291 */ /* 0x000fe2000f8e18ff */
[----:B-1----:R-:W-:-:S04]  /*4b60*/  LOP3.LUT R2, R12, UR7, RZ, 0x3c, !PT ;  /* 0x000000070c027c12 */ /* 0x002fc8000f8e3cff */
[----:B------:R-:W-:-:S04]  /*4b70*/  SHF.L.U32 R0, R2, 0x1f, RZ ;  /* 0x0000001f02007819 */ /* 0x000fc800000006ff */
[----:B------:R-:W1:Y:S02]  /*4b80*/  SYNCS.PHASECHK.TRANS64 P0, [UR4+0x3a0], R0 ;  /* 0x0003a000ff0075a7 */ /* 0x000e640008001004 */
[----:B-1----:R-:W-:Y:S05]  /*4b90*/  @P0 EXIT ;  /* 0x000000000000094d */ /* 0x002fea0003800000 */
[----:B------:R-:W-:Y:S02]  /*4ba0*/  SHF.L.U32 R2, R2, 0x1f, RZ ;  /* 0x0000001f02027819 */ /* 0x000fe400000006ff */
[----:B------:R-:W-:-:S07]  /*4bb0*/  MOV R0, UR4 ;  /* 0x0000000400007c02 */ /* 0x000fce0008000f00 */
.L_x_97:
[----:B-1----:R1:W2:Y:S02]  /*4bc0*/  SYNCS.PHASECHK.TRANS64.TRYWAIT P0, [R0+URZ+0x3a0], R2 ;  /* 0x0003a002000075a7 */ /* 0x0022a400080011ff */
[----:B--2---:R-:W-:Y:S05]  /*4bd0*/  @!P0 NANOSLEEP.SYNCS 0x989680 ;  /* 0x009896800000895d */ /* 0x004fea0003900000 */
[----:B------:R-:W2:Y:S02]  /*4be0*/  @!P0 SYNCS.PHASECHK.TRANS64 P0, [R0+URZ+0x3a0], R2 ;  /* 0x0003a002000085a7 */ /* 0x000ea400080010ff */
[----:B--2---:R-:W-:Y:S05]  /*4bf0*/  @P0 EXIT ;  /* 0x000000000000094d */ /* 0x004fea0003800000 */
[----:B------:R-:W-:Y:S05]  /*4c00*/  BRA `(.L_x_97) ;  /* 0xfffffffc00ec7947 */ /* 0x000fea000383ffff */
.L_x_90:
[----:B------:R-:W-:-:S09]  /*4c10*/  UISETP.NE.AND UP1, UPT, UR8, URZ, UPT ;  /* 0x000000ff0800728c */ /* 0x000fd2000bf25270 */
[----:B------:R-:W-:Y:S05]  /*4c20*/  BRA.U UP1, `(.L_x_98) ;  /* 0x0000000d01787547 */ /* 0x000fea000b800000 */
[----:B------:R-:W-:Y:S01]  /*4c30*/  UMOV UR4, 0x40 ;  /* 0x0000004000047882 */ /* 0x000fe20000000000 */
[----:B------:R-:W-:Y:S01]  /*4c40*/  NOP ;  /* 0x0000000000007918 */ /* 0x000fe20000000000 */
[----:B------:R-:W-:Y:S01]  /*4c50*/  ULEA UR4, UR37, UR4, 0x18 ;  /* 0x0000000425047291 */ /* 0x000fe2000f8ec0ff */
[----:B------:R-:W-:Y:S02]  /*4c60*/  UMOV UR5, 0x400 ;  /* 0x0000040000057882 */ /* 0x000fe40000000000 */
[----:B------:R-:W-:-:S06]  /*4c70*/  ULEA UR37, UR37, UR5, 0x18 ;  /* 0x0000000525257291 */ /* 0x000fcc000f8ec0ff */
[----:B------:R-:W1:Y:S02]  /*4c80*/  LDS.U8 R0, [UR4+0x1c] ;  /* 0x00001c04ff007984 */ /* 0x000e640008000000 */
[----:B-1----:R-:W-:-:S13]  /*4c90*/  ISETP.NE.AND P0, PT, R0, RZ, PT ;  /* 0x000000ff0000720c */ /* 0x002fda0003f05270 */
[----:B------:R-:W-:Y:S05]  /*4ca0*/  @P0 BRA `(.L_x_99) ;  /* 0x0000000000580947 */ /* 0x000fea0003800000 */
[----:B------:R-:W-:-:S13]  /*4cb0*/  ELECT P0, URZ, PT ;  /* 0x0000000000ff782f */ /* 0x000fda0003800000 */
[----:B------:R-:W-:Y:S05]  /*4cc0*/  @!P0 BRA `(.L_x_100) ;  /* 0x0000000000608947 */ /* 0x000fea0003800000 */
[----:B------:R-:W-:Y:S01]  /*4cd0*/  UMOV UR5, 0x10 ;  /* 0x0000001000057882 */ /* 0x000fe20000000000 */
[----:B------:R-:W-:Y:S01]  /*4ce0*/  HFMA2 R0, -RZ, RZ, 0, 5.9604644775390625e-08 ;  /* 0x00000001ff007431 */ /* 0x000fe200000001ff */
[----:B------:R-:W-:-:S03]  /*4cf0*/  MOV R2, 0xffff ;  /* 0x0000ffff00027802 */ /* 0x000fc60000000f00 */
[----:B------:R-:W-:Y:S04]  /*4d00*/  DEPBAR.LE SB1, 0x36 ;  /* 0x00009d800000791a */ /* 0x000fe80000000000 */
[----:B------:R-:W1:Y:S02]  /*4d10*/  UTCATOMSWS.FIND_AND_SET.ALIGN UP0, UR5, UR5 ;  /* 0x00000005000575e3 */ /* 0x000e640008000800 */
[----:B-1----:R-:W-:Y:S01]  /*4d20*/  MOV R3, UR5 ;  /* 0x0000000500037c02 */ /* 0x002fe20008000f00 */
[----:B------:R-:W-:Y:S06]  /*4d30*/  BRA.U UP0, `(.L_x_101) ;  /* 0x0000000100187547 */ /* 0x000fec000b800000 */
.L_x_102:
[----:B------:R-:W-:Y:S05]  /*4d40*/  NANOSLEEP 0x64 ;  /* 0x000000640000795d */ /* 0x000fea0003800000 */
[----:B------:R-:W-:-:S05]  /*4d50*/  UMOV UR5, 0x10 ;  /* 0x0000001000057882 */ /* 0x000fca0000000000 */
[----:B------:R-:W-:Y:S04]  /*4d60*/  DEPBAR.LE SB1, 0x36 ;  /* 0x00009d800000791a */ /* 0x000fe80000000000 */
[----:B------:R-:W1:Y:S02]  /*4d70*/  UTCATOMSWS.FIND_AND_SET.ALIGN UP0, UR5, UR5 ;  /* 0x00000005000575e3 */ /* 0x000e640008000800 */
[----:B-1----:R-:W-:Y:S01]  /*4d80*/  MOV R3, UR5 ;  /* 0x0000000500037c02 */ /* 0x002fe20008000f00 */
[----:B------:R-:W-:Y:S05]  /*4d90*/  BRA.U !UP0, `(.L_x_102) ;  /* 0xfffffffd08e87547 */ /* 0x000fea000b83ffff */
.L_x_101:
[-C--:B------:R-:W-:Y:S02]  /*4da0*/  SHF.L.U32 R2, R2, R3.reuse, RZ ;  /* 0x0000000302027219 */ /* 0x080fe400000006ff */
[----:B------:R-:W-:Y:S01]  /*4db0*/  SHF.L.U32 R0, R0, R3, RZ ;  /* 0x0000000300007219 */ /* 0x000fe200000006ff */
[----:B------:R-:W-:Y:S02]  /*4dc0*/  IMAD.SHL.U32 R3, R3, 0x20, RZ ;  /* 0x0000002003037824 */ /* 0x000fe400078e00ff */
[----:B------:R1:W-:Y:S04]  /*4dd0*/  ATOMS.OR RZ, [UR4+0x14], R2 ;  /* 0x00001402ffff798c */ /* 0x0003e8000b000004 */
[----:B------:R1:W-:Y:S04]  /*4de0*/  ATOMS.OR RZ, [UR4+0x18], R0 ;  /* 0x00001800ffff798c */ /* 0x0003e8000b000004 */
[----:B------:R1:W-:Y:S01]  /*4df0*/  STS [UR37+0x440], R3 ;  /* 0x00044003ff007988 */ /* 0x0003e20008000825 */
[----:B------:R-:W-:Y:S05]  /*4e00*/  BRA `(.L_x_100) ;  /* 0x0000000000107947 */ /* 0x000fea0003800000 */
.L_x_99:
[----:B------:R-:W-:Y:S02]  /*4e10*/  MOV R0, 0xffffffff ;  /* 0xffffffff00007802 */ /* 0x000fe40000000f00 */
[----:B------:R-:W-:-:S03]  /*4e20*/  MOV R2, 0x4e50 ;  /* 0x00004e5000027802 */ /* 0x000fc60000000f00 */
[----:B------:R1:W-:Y:S04]  /*4e30*/  STS [UR37+0x440], R0 ;  /* 0x00044000ff007988 */ /* 0x0003e80008000825 */
[----:B-1-3-5:R-:W-:Y:S05]  /*4e40*/  CALL.REL.NOINC `($__internal_1_$__cuda_sm10x_tcgen05_guardrail_trap_phase_invalid_during_alloc) ;  /* 0x0000005c00047944 */ /* 0x02afea0003c00000 */
.L_x_100:
[----:B------:R-:W-:Y:S05]  /*4e50*/  WARPSYNC.ALL ;  /* 0x0000000000007948 */ /* 0x000fea0003800000 */
[----:B------:R-:W2:Y:S01]  /*4e60*/  S2UR UR6, SR_CgaCtaId ;  /* 0x00000000000679c3 */ /* 0x000ea20000008800 */
[----:B------:R-:W-:Y:S01]  /*4e70*/  UMOV UR4, 0x400 ;  /* 0x0000040000047882 */ /* 0x000fe20000000000 */
[----:B------:R-:W-:-:S06]  /*4e80*/  NOP ;  /* 0x0000000000007918 */ /* 0x000fcc0000000000 */
[----:B------:R-:W-:Y:S06]  /*4e90*/  BAR.ARV 0x6, 0xa0 ;  /* 0x0182800000007b1d */ /* 0x000fec0000002000 */
[----:B------:R-:W4:Y:S01]  /*4ea0*/  LDCU UR7, c[0x0][0x38c] ;  /* 0x00007180ff0777ac */ /* 0x000f220008000800 */
[----:B------:R-:W-:Y:S01]  /*4eb0*/  IMAD.MOV.U32 R11, RZ, RZ, 0x1 ;  /* 0x00000001ff0b7424 */ /* 0x000fe200078e00ff */
[----:B------:R-:W-:Y:S01]  /*4ec0*/  CS2R R8, SRZ ;  /* 0x0000000000087805 */ /* 0x000fe2000001ff00 */
[----:B------:R-:W-:Y:S01]  /*4ed0*/  IMAD.MOV.U32 R10, RZ, RZ, RZ ;  /* 0x000000ffff0a7224 */ /* 0x000fe200078e00ff */
[----:B------:R-:W-:Y:S01]  /*4ee0*/  UMOV UR18, URZ ;  /* 0x000000ff00127c82 */ /* 0x000fe20008000000 */
[----:B------:R-:W-:Y:S01]  /*4ef0*/  UMOV UR17, URZ ;  /* 0x000000ff00117c82 */ /* 0x000fe20008000000 */
[----:B------:R-:W-:Y:S01]  /*4f00*/  UMOV UR20, 0x0 ;  /* 0x0000000000147882 */ /* 0x000fe20000000000 */
[----:B------:R-:W-:Y:S01]  /*4f10*/  UMOV UR21, 0x4100490 ;  /* 0x0410049000157882 */ /* 0x000fe20000000000 */
[----:B--2---:R-:W-:Y:S01]  /*4f20*/  ULEA UR6, UR6, UR4, 0x18 ;  /* 0x0000000406067291 */ /* 0x004fe2000f8ec0ff */
[----:B------:R-:W2:Y:S03]  /*4f30*/  LDCU UR4, c[0x0][0x38c] ;  /* 0x00007180ff0477ac */ /* 0x000ea60008000800 */
[----:B------:R-:W-:-:S02]  /*4f40*/  UIADD3 UR11, UPT, UPT, UR6, 0x3800, URZ ;  /* 0x00003800060b7890 */ /* 0x000fc4000fffe0ff */
[----:B----4-:R-:W-:-:S03]  /*4f50*/  UIADD3 UR7, UPT, UPT, UR7, 0xf, URZ ;  /* 0x0000000f07077890 */ /* 0x010fc6000fffe0ff */
[----:B-1----:R-:W1:Y:S01]  /*4f60*/  LDS R0, [UR6+0x440] ;  /* 0x00044006ff007984 */ /* 0x002e620008000800 */
[----:B------:R-:W-:Y:S02]  /*4f70*/  UIADD3 UR12, UPT, UPT, UR6, 0x1e000, URZ ;  /* 0x0001e000060c7890 */ /* 0x000fe4000fffe0ff */
[----:B------:R-:W-:Y:S02]  /*4f80*/  USHF.R.S32.HI UR5, URZ, 0x1f, UR7 ;  /* 0x0000001fff057899 */ /* 0x000fe40008011407 */
[----:B------:R-:W-:Y:S02]  /*4f90*/  USHF.R.U32.HI UR11, URZ, 0x4, UR11 ;  /* 0x00000004ff0b7899 */ /* 0x000fe4000801160b */
[----:B------:R-:W-:Y:S02]  /*4fa0*/  ULEA.HI UR5, UR5, UR7, URZ, 0x4 ;  /* 0x0000000705057291 */ /* 0x000fe4000f8f20ff */
[----:B------:R-:W-:Y:S02]  /*4fb0*/  USHF.R.U32.HI UR12, URZ, 0x4, UR12 ;  /* 0x00000004ff0c7899 */ /* 0x000fe4000801160c */
[----:B------:R-:W-:-:S02]  /*4fc0*/  USHF.R.S32.HI UR5, URZ, 0x4, UR5 ;  /* 0x00000004ff057899 */ /* 0x000fc40008011405 */
[----:B------:R-:W-:Y:S02]  /*4fd0*/  ULOP3.LUT UR11, UR11, 0x3fff, URZ, 0xc0, !UPT ;  /* 0x00003fff0b0b7892 */ /* 0x000fe4000f8ec0ff */
[----:B------:R-:W-:Y:S02]  /*4fe0*/  UISETP.LT.AND UP0, UPT, UR5, 0x1, UPT ;  /* 0x000000010500788c */ /* 0x000fe4000bf01270 */
[----:B------:R-:W-:Y:S02]  /*4ff0*/  ULOP3.LUT UR12, UR12, 0x3fff, URZ, 0xc0, !UPT ;  /* 0x00003fff0c0c7892 */ /* 0x000fe4000f8ec0ff */
[----:B------:R-:W-:Y:S02]  /*5000*/  USEL UR10, UR5, 0x1, !UP0 ;  /* 0x00000001050a7887 */ /* 0x000fe4000c000000 */
[----:B------:R-:W-:Y:S02]  /*5010*/  ULOP3.LUT UR11, UR11, 0x10000, URZ, 0xfc, !UPT ;  /* 0x000100000b0b7892 */ /* 0x000fe4000f8efcff */
[----:B------:R-:W-:-:S02]  /*5020*/  ULOP3.LUT UR12, UR12, 0x10000, URZ, 0xfc, !UPT ;  /* 0x000100000c0c7892 */ /* 0x000fc4000f8efcff */
[----:B------:R-:W-:Y:S02]  /*5030*/  UIADD3 UR10, UPT, UPT, -UR10, URZ, URZ ;  /* 0x000000ff0a0a7290 */ /* 0x000fe4000fffe1ff */
[----:B--2---:R-:W-:Y:S01]  /*5040*/  UISETP.GE.AND UP3, UPT, UR4, 0x1, UPT ;  /* 0x000000010400788c */ /* 0x004fe2000bf66270 */
[----:B-1----:R-:W-:-:S15]  /*5050*/  R2UR UR19, R0 ;  /* 0x00000000001372ca */ /* 0x002fde00000e0000 */
.L_x_109:
[----:B------:R-:W-:Y:S02]  /*5060*/  LEA R0, R10, UR6, 0x3 ;  /* 0x000000060a007c11 */ /* 0x000fe4000f8e18ff */
[----:B------:R-:W-:Y:S02]  /*5070*/  SHF.L.U32 R2, R9, 0x1f, RZ ;  /* 0x0000001f09027819 */ /* 0x000fe400000006ff */
[----:B------:R-:W-:Y:S01]  /*5080*/  PLOP3.LUT P0, PT, PT, PT, UP3, 0x80, 0x8 ;  /* 0x000000000008781c */ /* 0x000fe20003f0f038 */
[----:B------:R-:W-:Y:S01]  /*5090*/  VIADD R3, R0, 0x3a0 ;  /* 0x000003a000037836 */ /* 0x000fe20000000000 */
[----:B-1----:R-:W1:Y:S02]  /*50a0*/  SYNCS.PHASECHK.TRANS64.TRYWAIT P1, [R0+URZ+0x390], R2 ;  /* 0x00039002000075a7 */ /* 0x002e6400080211ff */
[----:B-1--4-:R-:W-:Y:S09]  /*50b0*/  @!P1 BRA `(.L_x_103) ;  /* 0x0000005000dc9947 */ /* 0x012ff20003800000 */
.L_x_278:
[----:B------:R-:W-:Y:S01]  /*50c0*/  LEA R4, R10, UR6, 0x4 ;  /* 0x000000060a047c11 */ /* 0x000fe2000f8e20ff */
[----:B------:R-:W-:Y:S01]  /*50d0*/  @UP3 ULEA UR4, UR17, UR6, 0x3 ;  /* 0x0000000611043291 */ /* 0x000fe2000f8e18ff */
[----:B------:R-:W-:Y:S01]  /*50e0*/  PLOP3.LUT P2, PT, PT, PT, PT, 0x80, 0x8 ;  /* 0x000000000008781c */ /* 0x000fe20003f4f070 */
[----:B------:R-:W-:Y:S01]  /*50f0*/  ULEA UR9, UR18, UR6, 0x3 ;  /* 0x0000000612097291 */ /* 0x000fe2000f8e18ff */
[----:B------:R-:W-:Y:S02]  /*5100*/  PRMT R3, RZ, 0x654, R3 ;  /* 0x00000654ff037816 */ /* 0x000fe40000000003 */
[----:B------:R-:W2:Y:S01]  /*5110*/  LDS.128 R4, [R4+0x420] ;  /* 0x0004200004047984 */ /* 0x000ea20000000c00 */
[----:B-1----:R-:W-:Y:S02]  /*5120*/  @P0 SHF.L.U32 R2, R8, 0x1f, RZ ;  /* 0x0000001f08020819 */ /* 0x002fe400000006ff */
[----:B------:R-:W-:Y:S01]  /*5130*/  SHF.L.U32 R0, R11, 0x1f, RZ ;  /* 0x0000001f0b007819 */ /* 0x000fe200000006ff */
[----:B------:R-:W-:Y:S01]  /*5140*/  @!PT LDS RZ, [RZ] ;  /* 0x00000000fffff984 */ /* 0x000fe20000000800 */
[----:B------:R-:W-:Y:S01]  /*5150*/  @!PT LDS RZ, [RZ] ;  /* 0x00000000fffff984 */ /* 0x000fe20000000800 */
[----:B------:R-:W-:Y:S01]  /*5160*/  @!PT LDS RZ, [RZ] ;  /* 0x00000000fffff984 */ /* 0x000fe20000000800 */
[----:B------:R-:W-:Y:S01]  /*5170*/  @!PT LDS RZ, [RZ] ;  /* 0x00000000fffff984 */ /* 0x000fe20000000800 */
[----:B------:R1:W-:Y:S06]  /*5180*/  MEMBAR.ALL.CTA ;  /* 0x0000000000007992 */ /* 0x0003ec0000008000 */
[----:B-1----:R-:W1:Y:S02]  /*5190*/  FENCE.VIEW.ASYNC.S ;  /* 0x00000000000073c6 */ /* 0x002e640000000000 */
[----:B-1----:R1:W-:Y:S01]  /*51a0*/  SYNCS.ARRIVE.TRANS64.RED.A1T0 RZ, [R3+URZ], RZ ;  /* 0x000000ff03ff79a7 */ /* 0x0023e200081004ff */
[----:B------:R1:W4:Y:S01]  /*51b0*/  @P0 SYNCS.PHASECHK.TRANS64.TRYWAIT P2, [UR4], R2 ;  /* 0x00000002ff0005a7 */ /* 0x0003220008041104 */
[----:B--2---:R-:W-:Y:S01]  /*51c0*/  LOP3.LUT P1, RZ, R6, 0x1, RZ, 0xc0, !PT ;  /* 0x0000000106ff7812 */ /* 0x004fe2000782c0ff */
[----:B------:R-:W2:Y:S02]  /*51d0*/  SYNCS.PHASECHK.TRANS64.TRYWAIT P0, [UR9+0x3d0], R0 ;  /* 0x0003d000ff0075a7 */ /* 0x000ea40008001109 */
[----:B-12-4-:R-:W-:Y:S10]  /*51e0*/  @!P0 BRA `(.L_x_104) ;  /* 0x0000005000a48947 */ /* 0x016ff40003800000 */
.L_x_280:
[----:B------:R-:W-:Y:S01]  /*51f0*/  IADD3 R10, PT, PT, R10, 0x1, RZ ;  /* 0x000000010a0a7810 */ /* 0x000fe20007ffe0ff */
[----:B------:R-:W-:Y:S06]  /*5200*/  BRA.U !UP3, `(.L_x_105) ;  /* 0x000000010ba07547 */ /* 0x000fec000b800000 */
[----:B------:R-:W-:Y:S02]  /*5210*/  ULEA.HI UR8, UR18, UR18, URZ, 0x1 ;  /* 0x0000001212087291 */ /* 0x000fe4000f8f08ff */
[----:B------:R-:W-:Y:S02]  /*5220*/  UPLOP3.LUT UP4, UPT, UPT, UPT, UPT, 0x40, 0x4 ;  /* 0x000000000004789c */ /* 0x000fe40003f8e870 */
[----:B------:R-:W-:Y:S02]  /*5230*/  USHF.L.U32 UR4, UR8, 0x5, URZ ;  /* 0x0000000508047899 */ /* 0x000fe400080006ff */
[----:B------:R-:W-:Y:S02]  /*5240*/  ULOP3.LUT UR8, UR8, 0xffe, URZ, 0xc0, !UPT ;  /* 0x00000ffe08087892 */ /* 0x000fe4000f8ec0ff */
[----:B------:R-:W-:Y:S02]  /*5250*/  ULOP3.LUT UR4, UR4, 0xffffffc0, URZ, 0xc0, !UPT ;  /* 0xffffffc004047892 */ /* 0x000fe4000f8ec0ff */
[----:B------:R-:W-:-:S02]  /*5260*/  UIADD3 UR8, UPT, UPT, -UR8, UR18, URZ ;  /* 0x0000001208087290 */ /* 0x000fc4000fffe1ff */
[----:B------:R-:W-:Y:S01]  /*5270*/  UIADD3 UR4, UPT, UPT, UR19, UR4, URZ ;  /* 0x0000000413047290 */ /* 0x000fe2000fffe0ff */
[----:B------:R-:W-:Y:S01]  /*5280*/  UMOV UR16, UR10 ;  /* 0x0000000a00107c82 */ /* 0x000fe20008000000 */
[----:B------:R-:W-:Y:S02]  /*5290*/  UMOV UR15, UR5 ;  /* 0x00000005000f7c82 */ /* 0x000fe40008000000 */
[----:B------:R-:W-:Y:S01]  /*52a0*/  ULEA UR8, UR8, UR4, 0x14 ;  /* 0x0000000408087291 */ /* 0x000fe2000f8ea0ff */
[----:B------:R-:W-:-:S11]  /*52b0*/  UMOV UR14, UR17 ;  /* 0x00000011000e7c82 */ /* 0x000fd60008000000 */
.L_x_108:
[----:B------:R-:W-:Y:S02]  /*52c0*/  UIADD3 UR16, UPT, UPT, UR16, 0x1, URZ ;  /* 0x0000000110107890 */ /* 0x000fe4000fffe0ff */
[----:B--2---:R-:W-:Y:S02]  /*52d0*/  ULEA UR7, UR14, UR6, 0x3 ;  /* 0x000000060e077291 */ /* 0x004fe4000f8e18ff */
[----:B------:R-:W-:Y:S01]  /*52e0*/  UISETP.NE.AND UP0, UPT, UR16, URZ, UPT ;  /* 0x000000ff1000728c */ /* 0x000fe2000bf05270 */
[----:B----4-:R-:W-:Y:S10]  /*52f0*/  @P2 BRA `(.L_x_106) ;  /* 0x00000000000c2947 */ /* 0x010ff40003800000 */
[----:B-1----:R-:W-:Y:S04]  /*5300*/  SHF.L.U32 R2, R8, 0x1f, RZ ;  /* 0x0000001f08027819 */ /* 0x002fe800000006ff */
[----:B------:R-:W1:Y:S02]  /*5310*/  SYNCS.PHASECHK.TRANS64.TRYWAIT P0, [UR7], R2 ;  /* 0x00000002ff0075a7 */ /* 0x000e640008001107 */
[----:B-1----:R-:W-:Y:S05]  /*5320*/  @!P0 BRA `(.L_x_107) ;  /* 0x00000050006c8947 */ /* 0x002fea0003800000 */
.L_x_106:
[----:B------:R-:W-:Y:S01]  /*5330*/  UISETP.NE.AND UP1, UPT, UR15, 0x1, UPT ;  /* 0x000000010f00788c */ /* 0x000fe2000bf25270 */
[----:B------:R-:W-:Y:S01]  /*5340*/  PLOP3.LUT P2, PT, PT, PT, PT, 0x80, 0x8 ;  /* 0x000000000008781c */ /* 0x000fe20003f4f070 */
[----:B------:R-:W-:Y:S02]  /*5350*/  UIADD3 UR17, UPT, UPT, UR14, 0x1, URZ ;  /* 0x000000010e117890 */ /* 0x000fe4000fffe0ff */
[----:B------:R-:W-:Y:S02]  /*5360*/  ULEA UR22, UR14, UR12, 0x7 ;  /* 0x0000000c0e167291 */ /* 0x000fe4000f8e38ff */
[----:B------:R-:W-:Y:S01]  /*5370*/  UISETP.NE.AND UP2, UPT, UR17, 0x35, UPT ;  /* 0x000000351100788c */ /* 0x000fe2000bf45270 */
[----:B------:R-:W-:Y:S01]  /*5380*/  PLOP3.LUT P0, PT, PT, PT, UP1, 0x80, 0x8 ;  /* 0x000000000008781c */ /* 0x000fe20003f0f018 */
[----:B------:R-:W-:Y:S02]  /*5390*/  ULEA UR24, UR14, UR11, 0x7 ;  /* 0x0000000b0e187291 */ /* 0x000fe4000f8e38ff */
[----:B------:R-:W-:Y:S02]  /*53a0*/  USEL UR13, URZ, 0x1, UP2 ;  /* 0x00000001ff0d7887 */ /* 0x000fe40009000000 */
[----:B------:R-:W-:Y:S02]  /*53b0*/  USEL UR17, UR17, URZ, UP2 ;  /* 0x000000ff11117287 */ /* 0x000fe40009000000 */
[----:B------:R-:W-:Y:S02]  /*53c0*/  UIADD3 UR7, UPT, UPT, UR7, 0x1a8, URZ ;  /* 0x000001a807077890 */ /* 0x000fe4000fffe0ff */
[----:B------:R-:W-:Y:S01]  /*53d0*/  @UP1 ULEA UR4, UR17, UR6, 0x3 ;  /* 0x0000000611041291 */ /* 0x000fe2000f8e18ff */
[----:B------:R-:W-:Y:S01]  /*53e0*/  LOP3.LUT R8, R8, UR13, RZ, 0x3c, !PT ;  /* 0x0000000d08087c12 */ /* 0x000fe2000f8e3cff */
[----:B------:R-:W-:Y:S01]  /*53f0*/  UMOV UR23, 0xc0004010 ;  /* 0xc000401000177882 */ /* 0x000fe20000000000 */
[----:B------:R-:W-:Y:S01]  /*5400*/  UMOV UR25, 0xc0004010 ;  /* 0xc000401000197882 */ /* 0x000fe20000000000 */
[----:B------:R-:W-:Y:S01]  /*5410*/  UIADD3 UR15, UPT, UPT, UR15, -0x1, URZ ;  /* 0xffffffff0f0f7890 */ /* 0x000fe2000fffe0ff */
[----:B-1----:R-:W-:Y:S01]  /*5420*/  @P0 SHF.L.U32 R0, R8, 0x1f, RZ ;  /* 0x0000001f08000819 */ /* 0x002fe200000006ff */
[----:B------:R-:W-:Y:S03]  /*5430*/  UMOV UR14, UR17 ;  /* 0x00000011000e7c82 */ /* 0x000fe60008000000 */
[----:B------:R2:W4:Y:S01]  /*5440*/  @P0 SYNCS.PHASECHK.TRANS64.TRYWAIT P2, [UR4], R0 ;  /* 0x00000000ff0005a7 */ /* 0x0005220008041104 */
[----:B------:R2:W-:Y:S01]  /*5450*/  UTCHMMA gdesc[UR24], gdesc[UR22], tmem[UR8], tmem[UR20], idesc[UR21], UP4 ;  /* 0x00ff1416180075ea */ /* 0x0005e2000a000008 */
[----:B------:R-:W-:Y:S01]  /*5460*/  UPLOP3.LUT UP4, UPT, UPT, UPT, UPT, 0x80, 0x8 ;  /* 0x000000000008789c */ /* 0x000fe20003f8f070 */
[----:B------:R2:W-:Y:S01]  /*5470*/  UTCBAR [UR7], URZ ;  /* 0x000000ff070073e9 */ /* 0x0005e200080000ff */
[----:B------:R-:W-:Y:S09]  /*5480*/  BRA.U UP0, `(.L_x_108) ;  /* 0xfffffffd008c7547 */ /* 0x000ff2000b83ffff */
.L_x_105:
[----:B------:R-:W-:Y:S01]  /*5490*/  UIADD3 UR18, UPT, UPT, UR18, 0x1, URZ ;  /* 0x0000000112127890 */ /* 0x000fe2000fffe0ff */
[C---:B------:R-:W-:Y:S01]  /*54a0*/  ISETP.NE.AND P0, PT, R10.reuse, 0x2, PT ;  /* 0x000000020a00780c */ /* 0x040fe20003f05270 */
[----:B------:R-:W-:Y:S02]  /*54b0*/  UIADD3 UR9, UPT, UPT, UR9, 0x3b0, URZ ;  /* 0x000003b009097890 */ /* 0x000fe4000fffe0ff */
[----:B------:R-:W-:Y:S01]  /*54c0*/  UISETP.NE.AND UP0, UPT, UR18, 0x4, UPT ;  /* 0x000000041200788c */ /* 0x000fe2000bf05270 */
[----:B-12---:R-:W-:Y:S02]  /*54d0*/  SEL R0, RZ, 0x1, P0 ;  /* 0x00000001ff007807 */ /* 0x006fe40000000000 */
[----:B------:R-:W-:Y:S01]  /*54e0*/  SEL R10, R10, RZ, P0 ;  /* 0x000000ff0a0a7207 */ /* 0x000fe20000000000 */
[----:B------:R-:W-:Y:S01]  /*54f0*/  USEL UR4, URZ, 0x1, UP0 ;  /* 0x00000001ff047887 */ /* 0x000fe20008000000 */
[----:B------:R-:W-:Y:S01]  /*5500*/  LOP3.LUT R9, R9, R0, RZ, 0x3c, !PT ;  /* 0x0000000009097212 */ /* 0x000fe200078e3cff */
[----:B------:R-:W-:Y:S01]  /*5510*/  USEL UR18, UR18, URZ, UP0 ;  /* 0x000000ff12127287 */ /* 0x000fe20008000000 */
[----:B------:R1:W-:Y:S03]  /*5520*/  UTCBAR [UR9], URZ ;  /* 0x000000ff090073e9 */ /* 0x0003e600080000ff */
[----:B------:R-:W-:Y:S01]  /*5530*/  LOP3.LUT R11, R11, UR4, RZ, 0x3c, !PT ;  /* 0x000000040b0b7c12 */ /* 0x000fe2000f8e3cff */
[----:B------:R-:W-:Y:S07]  /*5540*/  @P1 BRA `(.L_x_109) ;  /* 0xfffffff800c41947 */ /* 0x000fee000383ffff */
[----:B------:R-:W2:Y:S01]  /*5550*/  S2UR UR4, SR_CgaCtaId ;  /* 0x00000000000479c3 */ /* 0x000ea20000008800 */
[----:B------:R-:W-:Y:S01]  /*5560*/  ELECT P0, URZ, PT ;  /* 0x0000000000ff782f */ /* 0x000fe20003800000 */
[----:B------:R-:W-:Y:S01]  /*5570*/  IMAD.MOV.U32 R0, RZ, RZ, 0x1 ;  /* 0x00000001ff007424 */ /* 0x000fe200078e00ff */
[----:B------:R-:W-:Y:S01]  /*5580*/  UIADD3 UR6, UPT, UPT, UR6, 0x3d0, URZ ;  /* 0x000003d006067890 */ /* 0x000fe2000fffe0ff */
[----:B------:R-:W-:Y:S01]  /*5590*/  SHF.L.U32 R2, R11, 0x1f, RZ ;  /* 0x0000001f0b027819 */ /* 0x000fe200000006ff */
[----:B------:R-:W-:-:S03]  /*55a0*/  UMOV UR5, 0x40 ;  /* 0x0000004000057882 */ /* 0x000fc60000000000 */
[----:B------:R-:W-:Y:S01]  /*55b0*/  UVIRTCOUNT.DEALLOC.SMPOOL 0x80 ;  /* 0x000000800000784c */ /* 0x000fe20000000000 */
[----:B--2---:R-:W-:Y:S02]  /*55c0*/  ULEA UR4, UR4, UR5, 0x18 ;  /* 0x0000000504047291 */ /* 0x004fe4000f8ec0ff */
[----:B------:R-:W-:-:S07]  /*55d0*/  ULEA UR5, UR18, UR6, 0x3 ;  /* 0x0000000612057291 */ /* 0x000fce000f8e18ff */
[----:B------:R2:W-:Y:S02]  /*55e0*/  @P0 STS.U8 [UR4+0x1c], R0 ;  /* 0x00001c00ff000988 */ /* 0x0005e40008000004 */
[----:B------:R-:W3:Y:S02]  /*55f0*/  SYNCS.PHASECHK.TRANS64.TRYWAIT P0, [UR5], R2 ;  /* 0x00000002ff0075a7 */ /* 0x000ee40008001105 */
[----:B--23--:R-:W-:Y:S05]  /*5600*/  @!P0 BRA `(.L_x_110) ;  /* 0x0000004c00cc8947 */ /* 0x00cfea0003800000 */
.L_x_283:
[----:B------:R-:W-:-:S04]  /*5610*/  UIADD3 UR7, UPT, UPT, UR18, 0x1, URZ ;  /* 0x0000000112077890 */ /* 0x000fc8000fffe0ff */
[----:B------:R-:W-:-:S04]  /*5620*/  UISETP.NE.AND UP0, UPT, UR7, 0x4, UPT ;  /* 0x000000040700788c */ /* 0x000fc8000bf05270 */
[----:B------:R-:W-:Y:S02]  /*5630*/  USEL UR8, URZ, 0x1, UP0 ;  /* 0x00000001ff087887 */ /* 0x000fe40008000000 */
[----:B------:R-:W-:-:S04]  /*5640*/  USEL UR7, UR7, URZ, UP0 ;  /* 0x000000ff07077287 */ /* 0x000fc80008000000 */
[----:B------:R-:W-:Y:S01]  /*5650*/  ULEA UR5, UR7, UR6, 0x3 ;  /* 0x0000000607057291 */ /* 0x000fe2000f8e18ff */
[----:B--2---:R-:W-:-:S04]  /*5660*/  LOP3.LUT R2, R11, UR8, RZ, 0x3c, !PT ;  /* 0x000000080b027c12 */ /* 0x004fc8000f8e3cff */
[----:B------:R-:W-:-:S04]  /*5670*/  SHF.L.U32 R3, R2, 0x1f, RZ ;  /* 0x0000001f02037819 */ /* 0x000fc800000006ff */
[----:B------:R-:W2:Y:S02]  /*5680*/  SYNCS.PHASECHK.TRANS64.TRYWAIT P0, [UR5], R3 ;  /* 0x00000003ff0075a7 */ /* 0x000ea40008001105 */
[----:B--2---:R-:W-:Y:S05]  /*5690*/  @!P0 BRA `(.L_x_111) ;  /* 0x0000004c00c08947 */ /* 0x004fea0003800000 */
.L_x_285:
[----:B------:R-:W-:-:S04]  /*56a0*/  UIADD3 UR7, UPT, UPT, UR7, 0x1, URZ ;  /* 0x0000000107077890 */ /* 0x000fc8000fffe0ff */
[----:B------:R-:W-:-:S04]  /*56b0*/  UISETP.NE.AND UP0, UPT, UR7, 0x4, UPT ;  /* 0x000000040700788c */ /* 0x000fc8000bf05270 */
[----:B------:R-:W-:Y:S02]  /*56c0*/  USEL UR8, URZ, 0x1, UP0 ;  /* 0x00000001ff087887 */ /* 0x000fe40008000000 */
[----:B------:R-:W-:-:S04]  /*56d0*/  USEL UR7, UR7, URZ, UP0 ;  /* 0x000000ff07077287 */ /* 0x000fc80008000000 */
[----:B------:R-:W-:Y:S01]  /*56e0*/  ULEA UR5, UR7, UR6, 0x3 ;  /* 0x0000000607057291 */ /* 0x000fe2000f8e18ff */
[----:B------:R-:W-:-:S04]  /*56f0*/  LOP3.LUT R2, R2, UR8, RZ, 0x3c, !PT ;  /* 0x0000000802027c12 */ /* 0x000fc8000f8e3cff */
[----:B--2---:R-:W-:-:S04]  /*5700*/  SHF.L.U32 R3, R2, 0x1f, RZ ;  /* 0x0000001f02037819 */ /* 0x004fc800000006ff */
[----:B------:R-:W2:Y:S02]  /*5710*/  SYNCS.PHASECHK.TRANS64.TRYWAIT P0, [UR5], R3 ;  /* 0x00000003ff0075a7 */ /* 0x000ea40008001105 */
[----:B--2---:R-:W-:Y:S05]  /*5720*/  @!P0 BRA `(.L_x_112) ;  /* 0x0000004c00b48947 */ /* 0x004fea0003800000 */
.L_x_287:
[----:B------:R-:W-:-:S04]  /*5730*/  UIADD3 UR7, UPT, UPT, UR7, 0x1, URZ ;  /* 0x0000000107077890 */ /* 0x000fc8000fffe0ff */
[----:B------:R-:W-:-:S04]  /*5740*/  UISETP.NE.AND UP0, UPT, UR7, 0x4, UPT ;  /* 0x000000040700788c */ /* 0x000fc8000bf05270 */
[----:B------:R-:W-:Y:S02]  /*5750*/  USEL UR5, URZ, 0x1, UP0 ;  /* 0x00000001ff057887 */ /* 0x000fe40008000000 */
[----:B------:R-:W-:-:S04]  /*5760*/  USEL UR7, UR7, URZ, UP0 ;  /* 0x000000ff07077287 */ /* 0x000fc80008000000 */
[----:B------:R-:W-:Y:S01]  /*5770*/  ULEA UR7, UR7, UR6, 0x3 ;  /* 0x0000000607077291 */ /* 0x000fe2000f8e18ff */
[----:B------:R-:W-:-:S04]  /*5780*/  LOP3.LUT R2, R2, UR5, RZ, 0x3c, !PT ;  /* 0x0000000502027c12 */ /* 0x000fc8000f8e3cff */
[----:B------:R-:W-:-:S04]  /*5790*/  SHF.L.U32 R2, R2, 0x1f, RZ ;  /* 0x0000001f02027819 */ /* 0x000fc800000006ff */
[----:B------:R-:W3:Y:S02]  /*57a0*/  SYNCS.PHASECHK.TRANS64.TRYWAIT P0, [UR7], R2 ;  /* 0x00000002ff0075a7 */ /* 0x000ee40008001107 */
[----:B---3--:R-:W-:Y:S05]  /*57b0*/  @!P0 BRA `(.L_x_113) ;  /* 0x0000004c00a88947 */ /* 0x008fea0003800000 */
.L_x_289:
[----:B------:R-:W-:Y:S01]  /*57c0*/  NOP ;  /* 0x0000000000007918 */ /* 0x000fe20000000000 */
[----:B--2---:R-:W2:Y:S01]  /*57d0*/  LDS R0, [UR4+0x14] ;  /* 0x00001404ff007984 */ /* 0x004ea20008000800 */
[----:B------:R-:W-:Y:S01]  /*57e0*/  ULOP3.LUT UR6, UR19, 0xffff, URZ, 0xc0, !UPT ;  /* 0x0000ffff13067892 */ /* 0x000fe2000f8ec0ff */
[----:B------:R-:W-:Y:S01]  /*57f0*/  UMOV UR8, 0xffff ;  /* 0x0000ffff00087882 */ /* 0x000fe20000000000 */
[----:B------:R-:W-:Y:S02]  /*5800*/  UMOV UR5, 0x1 ;  /* 0x0000000100057882 */ /* 0x000fe40000000000 */
[----:B------:R-:W-:-:S04]  /*5810*/  USHF.R.U32.HI UR6, URZ, 0x5, UR6 ;  /* 0x00000005ff067899 */ /* 0x000fc80008011606 */
[----:B------:R-:W-:Y:S02]  /*5820*/  USHF.L.U32 UR8, UR8, UR6, URZ ;  /* 0x0000000608087299 */ /* 0x000fe400080006ff */
[----:B------:R-:W-:-:S04]  /*5830*/  USHF.L.U32 UR5, UR5, UR6, URZ ;  /* 0x0000000605057299 */ /* 0x000fc800080006ff */
[----:B--2---:R-:W-:-:S04]  /*5840*/  LOP3.LUT R0, R0, UR8, RZ, 0xc0, !PT ;  /* 0x0000000800007c12 */ /* 0x004fc8000f8ec0ff */
[----:B------:R-:W-:-:S13]  /*5850*/  ISETP.NE.AND P0, PT, R0, UR8, PT ;  /* 0x0000000800007c0c */ /* 0x000fda000bf05270 */
[----:B------:R-:W-:Y:S05]  /*5860*/  @P0 BRA `(.L_x_114) ;  /* 0x0000000000580947 */ /* 0x000fea0003800000 */
[----:B------:R-:W2:Y:S02]  /*5870*/  LDS R0, [UR4+0x18] ;  /* 0x00001804ff007984 */ /* 0x000ea40008000800 */
[----:B--2---:R-:W-:-:S04]  /*5880*/  LOP3.LUT R0, R0, UR5, RZ, 0xc0, !PT ;  /* 0x0000000500007c12 */ /* 0x004fc8000f8ec0ff */
[----:B------:R-:W-:-:S13]  /*5890*/  ISETP.NE.AND P0, PT, R0, UR5, PT ;  /* 0x0000000500007c0c */ /* 0x000fda000bf05270 */
[----:B------:R-:W-:Y:S05]  /*58a0*/  @P0 BRA `(.L_x_115) ;  /* 0x00000000003c0947 */ /* 0x000fea0003800000 */
[----:B------:R-:W2:Y:S01]  /*58b0*/  S2R R2, SR_LANEID ;  /* 0x0000000000027919 */ /* 0x000ea20000000000 */
[----:B------:R-:W-:Y:S01]  /*58c0*/  ULOP3.LUT UR8, URZ, UR8, URZ, 0x33, !UPT ;  /* 0x00000008ff087292 */ /* 0x000fe2000f8e33ff */
[----:B------:R-:W-:Y:S02]  /*58d0*/  VOTEU.ANY UR7, UPT, PT ;  /* 0x0000000000077886 */ /* 0x000fe400038e0100 */
[----:B------:R-:W-:-:S03]  /*58e0*/  UFLO.U32 UR7, UR7 ;  /* 0x00000007000772bd */ /* 0x000fc600080e0000 */
[----:B------:R-:W-:-:S04]  /*58f0*/  IMAD.U32 R0, RZ, RZ, UR8 ;  /* 0x00000008ff007e24 */ /* 0x000fc8000f8e00ff */
[----:B------:R3:W1:Y:S02]  /*5900*/  REDUX UR6, R0 ;  /* 0x00000000000673c4 */ /* 0x0006640000000000 */
[----:B------:R1:W-:Y:S01]  /*5910*/  UTCATOMSWS.AND URZ, UR8 ;  /* 0x0000000800ff79e3 */ /* 0x0003e20008000000 */
[----:B--2---:R-:W-:Y:S02]  /*5920*/  ISETP.EQ.U32.AND P0, PT, R2, UR7, PT ;  /* 0x0000000702007c0c */ /* 0x004fe4000bf02070 */
[----:B---3--:R-:W-:Y:S02]  /*5930*/  LOP3.LUT R0, RZ, UR5, RZ, 0x33, !PT ;  /* 0x00000005ff007c12 */ /* 0x008fe4000f8e33ff */
[----:B-1----:R-:W-:Y:S02]  /*5940*/  MOV R2, UR6 ;  /* 0x0000000600027c02 */ /* 0x002fe40008000f00 */
[----:B------:R-:W1:Y:S07]  /*5950*/  REDUX UR5, R0 ;  /* 0x00000000000573c4 */ /* 0x000e6e0000000000 */
[----:B------:R2:W-:Y:S01]  /*5960*/  @P0 ATOMS.AND RZ, [UR4+0x14], R2 ;  /* 0x00001402ffff098c */ /* 0x0005e2000a800004 */
[----:B-1----:R-:W-:-:S05]  /*5970*/  IMAD.U32 R0, RZ, RZ, UR5 ;  /* 0x00000005ff007e24 */ /* 0x002fca000f8e00ff */
[----:B------:R2:W-:Y:S01]  /*5980*/  @P0 ATOMS.AND RZ, [UR4+0x18], R0 ;  /* 0x00001800ffff098c */ /* 0x0005e2000a800004 */
[----:B------:R-:W-:Y:S05]  /*5990*/  BRA `(.L_x_116) ;  /* 0x0000000000147947 */ /* 0x000fea0003800000 */
.L_x_115:
[----:B------:R-:W-:Y:S02]  /*59a0*/  MOV R2, 0x59c0 ;  /* 0x000059c000027802 */ /* 0x000fe40000000f00 */
[----:B-1--45:R-:W-:Y:S05]  /*59b0*/  CALL.REL.NOINC `($__internal_0_$__cuda_sm10x_tcgen05_guardrail_trap_col_being_dealloced_not_returned_by_alloc) ;  /* 0x00000050001c7944 */ /* 0x032fea0003c00000 */
[----:B------:R-:W-:Y:S05]  /*59c0*/  BRA `(.L_x_116) ;  /* 0x0000000000087947 */ /* 0x000fea0003800000 */
.L_x_114:
[----:B------:R-:W-:Y:S02]  /*59d0*/  MOV R2, 0x59f0 ;  /* 0x000059f000027802 */ /* 0x000fe40000000f00 */
[----:B-1--45:R-:W-:Y:S05]  /*59e0*/  CALL.REL.NOINC `($__internal_2_$__cuda_sm10x_tcgen05_guardrail_trap_unallocated_columns_being_dealloced) ;  /* 0x0000005000287944 */ /* 0x032fea0003c00000 */
.L_x_116:
[----:B------:R-:W-:Y:S01]  /*59f0*/  NOP ;  /* 0x0000000000007918 */ /* 0x000fe20000000000 */
[----:B------:R-:W-:Y:S05]  /*5a00*/  EXIT ;  /* 0x000000000000794d */ /* 0x000fea0003800000 */
.L_x_98:
[----:B------:R-:W-:-:S09]  /*5a10*/  UISETP.NE.OR UP2, UPT, UR8, 0x3, !UP2 ;  /* 0x000000030800788c */ /* 0x000fd2000d745670 */
[----:B------:R-:W-:Y:S05]  /*5a20*/  BRA.U UP2, `(.L_x_117) ;  /* 0x0000000d02ac7547 */ /* 0x000fea000b800000 */
[----:B------:R-:W1:Y:S01]  /*5a30*/  LDC R0, c[0x0][0xb30] ;  /* 0x0002cc00ff007b82 */ /* 0x000e620000000800 */
[----:B------:R-:W2:Y:S01]  /*5a40*/  LDCU.64 UR8, c[0x0][0x888] ;  /* 0x00011100ff0877ac */ /* 0x000ea20008000a00 */
[----:B------:R-:W-:Y:S01]  /*5a50*/  IMAD.MOV.U32 R32, RZ, RZ, 0x1 ;  /* 0x00000001ff207424 */ /* 0x000fe200078e00ff */
[----:B------:R-:W-:Y:S01]  /*5a60*/  CS2R R28, SRZ ;  /* 0x00000000001c7805 */ /* 0x000fe2000001ff00 */
[----:B------:R-:W-:Y:S01]  /*5a70*/  IMAD.MOV.U32 R25, RZ, RZ, 0x1000 ;  /* 0x00001000ff197424 */ /* 0x000fe200078e00ff */
[----:B------:R-:W4:Y:S03]  /*5a80*/  LDCU.64 UR4, c[0x0][0x890] ;  /* 0x00011200ff0477ac */ /* 0x000f260008000a00 */
[----:B------:R-:W3:Y:S01]  /*5a90*/  LDC R24, c[0x0][0x370] ;  /* 0x0000dc00ff187b82 */ /* 0x000ee20000000800 */
[----:B------:R-:W-:Y:S01]  /*5aa0*/  UMOV UR7, 0x400 ;  /* 0x0000040000077882 */ /* 0x000fe20000000000 */
[----:B------:R-:W-:-:S02]  /*5ab0*/  UPLOP3.LUT UP1, UPT, UPT, UPT, UPT, 0x40, 0x4 ;  /* 0x000000000004789c */ /* 0x000fc40003f2e870 */
[----:B------:R-:W-:Y:S01]  /*5ac0*/  ULEA UR7, UR37, UR7, 0x18 ;  /* 0x0000000725077291 */ /* 0x000fe2000f8ec0ff */
[----:B------:R-:W-:-:S03]  /*5ad0*/  UMOV UR13, URZ ;  /* 0x000000ff000d7c82 */ /* 0x000fc60008000000 */
[----:B------:R-:W3:Y:S01]  /*5ae0*/  LDC R3, c[0x0][0xb0c] ;  /* 0x0002c300ff037b82 */ /* 0x000ee20000000800 */
[----:B--2---:R-:W-:Y:S02]  /*5af0*/  UISETP.NE.U32.AND UP3, UPT, UR8, URZ, UPT ;  /* 0x000000ff0800728c */ /* 0x004fe4000bf65070 */
[----:B----4-:R-:W-:-:S05]  /*5b00*/  UISETP.NE.U32.AND UP4, UPT, UR4, URZ, UPT ;  /* 0x000000ff0400728c */ /* 0x010fca000bf85070 */
[----:B------:R-:W2:Y:S01]  /*5b10*/  LDC R22, c[0x0][0xb20] ;  /* 0x0002c800ff167b82 */ /* 0x000ea20000000800 */
[----:B-1----:R-:W-:Y:S01]  /*5b20*/  ISETP.NE.AND P1, PT, R0, 0x1, PT ;  /* 0x000000010000780c */ /* 0x002fe20003f25270 */
[----:B------:R-:W-:Y:S02]  /*5b30*/  UISETP.NE.AND.EX UP3, UPT, UR9, URZ, UPT, UP3 ;  /* 0x000000ff0900728c */ /* 0x000fe4000bf65330 */
[----:B------:R-:W-:-:S04]  /*5b40*/  UISETP.NE.AND.EX UP4, UPT, UR5, URZ, UPT, UP4 ;  /* 0x000000ff0500728c */ /* 0x000fc8000bf85340 */
[----:B------:R-:W1:Y:S08]  /*5b50*/  LDC.64 R30, c[0x0][0x348] ;  /* 0x0000d200ff1e7b82 */ /* 0x000e700000000a00 */
[----:B------:R-:W4:Y:S08]  /*5b60*/  LDC.64 R14, c[0x0][0xb10] ;  /* 0x0002c400ff0e7b82 */ /* 0x000f300000000a00 */
[----:B------:R-:W1:Y:S08]  /*5b70*/  LDC.64 R6, c[0x0][0xb18] ;  /* 0x0002c600ff067b82 */ /* 0x000e700000000a00 */
[----:B------:R-:W1:Y:S08]  /*5b80*/  LDC.64 R4, c[0x0][0xb28] ;  /* 0x0002ca00ff047b82 */ /* 0x000e700000000a00 */
[----:B--23--:R-:W1:Y:S02]  /*5b90*/  LDC R23, c[0x0][0x374] ;  /* 0x0000dd00ff177b82 */ /* 0x00ce640000000800 */
.L_x_126:
[C---:B------:R-:W-:Y:S02]  /*5ba0*/  LEA R0, R29.reuse, UR7, 0x3 ;  /* 0x000000071d007c11 */ /* 0x040fe4000f8e18ff */
[----:B------:R-:W-:Y:S02]  /*5bb0*/  SHF.L.U32 R2, R28, 0x1f, RZ ;  /* 0x0000001f1c027819 */ /* 0x000fe400000006ff */
[----:B------:R-:W-:Y:S02]  /*5bc0*/  LEA R16, R29, UR7, 0x4 ;  /* 0x000000071d107c11 */ /* 0x000fe4000f8e20ff */
[----:B--2---:R-:W2:Y:S02]  /*5bd0*/  SYNCS.PHASECHK.TRANS64.TRYWAIT P0, [R0+URZ+0x390], R2 ;  /* 0x00039002000075a7 */ /* 0x004ea400080011ff */
[----:B--2---:R-:W-:Y:S05]  /*5be0*/  @!P0 BRA `(.L_x_118) ;  /* 0x0000004800b48947 */ /* 0x004fea0003800000 */
.L_x_290:
[----:B------:R-:W-:Y:S01]  /*5bf0*/  ISETP.GE.AND P0, PT, R26, 0x1, PT ;  /* 0x000000011a00780c */ /* 0x000fe20003f06270 */
[----:B------:R-:W3:Y:S01]  /*5c00*/  LDS.128 R16, [R16+0x420] ;  /* 0x0004200010107984 */ /* 0x000ee20000000c00 */
[----:B--2---:R-:W-:Y:S01]  /*5c10*/  VIADD R0, R0, 0x3a0 ;  /* 0x000003a000007836 */ /* 0x004fe20000000000 */
[----:B------:R-:W-:Y:S01]  /*5c20*/  @!PT LDS RZ, [RZ] ;  /* 0x00000000fffff984 */ /* 0x000fe20000000800 */
[----:B------:R-:W-:Y:S01]  /*5c30*/  @!PT LDS RZ, [RZ] ;  /* 0x00000000fffff984 */ /* 0x000fe20000000800 */
[----:B------:R-:W-:Y:S01]  /*5c40*/  @!PT LDS RZ, [RZ] ;  /* 0x00000000fffff984 */ /* 0x000fe20000000800 */
[----:B------:R-:W-:Y:S01]  /*5c50*/  @!PT LDS RZ, [RZ] ;  /* 0x00000000fffff984 */ /* 0x000fe20000000800 */
[----:B------:R2:W-:Y:S06]  /*5c60*/  MEMBAR.ALL.CTA ;  /* 0x0000000000007992 */ /* 0x0005ec0000008000 */
[----:B--2---:R-:W2:Y:S01]  /*5c70*/  FENCE.VIEW.ASYNC.S ;  /* 0x00000000000073c6 */ /* 0x004ea20000000000 */
[----:B------:R-:W-:Y:S04]  /*5c80*/  PRMT R0, RZ, 0x654, R0 ;  /* 0x00000654ff007816 */ /* 0x000fe80000000000 */
[----:B--2---:R2:W-:Y:S01]  /*5c90*/  SYNCS.ARRIVE.TRANS64.RED.A1T0 RZ, [R0+URZ], RZ ;  /* 0x000000ff00ff79a7 */ /* 0x0045e200081004ff */
[----:B---3--:R-:W-:Y:S11]  /*5ca0*/  LOP3.LUT P3, RZ, R18, 0x1, RZ, 0xc0, !PT ;  /* 0x0000000112ff7812 */ /* 0x008ff6000786c0ff */
[----:B------:R-:W-:Y:S02]  /*5cb0*/  @!UPT UIADD3 URZ, UPT, UPT, URZ, URZ, URZ ;  /* 0x000000fffffff290 */ /* 0x000fe4000fffe0ff */
[----:B------:R-:W-:Y:S02]  /*5cc0*/  @P3 MOV R11, R16 ;  /* 0x00000010000b3202 */ /* 0x000fe40000000f00 */
[----:B------:R-:W-:Y:S01]  /*5cd0*/  @P3 LOP3.LUT R10, R17, 0xffff, RZ, 0xc0, !PT ;  /* 0x0000ffff110a3812 */ /* 0x000fe200078ec0ff */
[----:B--2---:R-:W-:Y:S06]  /*5ce0*/  @!P0 BRA `(.L_x_119) ;  /* 0x0000000000a48947 */ /* 0x004fec0003800000 */
[-C--:B-1----:R-:W-:Y:S01]  /*5cf0*/  IMAD.HI.U32 R0, R23, R7.reuse, RZ ;  /* 0x0000000717007227 */ /* 0x082fe200078e00ff */
[----:B------:R-:W-:Y:S02]  /*5d00*/  ISETP.NE.AND P0, PT, R6, 0x1, PT ;  /* 0x000000010600780c */ /* 0x000fe40003f05270 */
[----:B------:R-:W-:Y:S01]  /*5d10*/  ISETP.NE.AND P2, PT, R26, 0x1, PT ;  /* 0x000000011a00780c */ /* 0x000fe20003f45270 */
[----:B----4-:R-:W-:Y:S01]  /*5d20*/  IMAD.HI.U32 R9, R24, R14, RZ ;  /* 0x0000000e18097227 */ /* 0x010fe200078e00ff */
[----:B------:R-:W-:Y:S02]  /*5d30*/  SHF.R.U32.HI R0, RZ, R22, R0 ;  /* 0x00000016ff007219 */ /* 0x000fe40000011600 */
[----:B------:R-:W-:Y:S01]  /*5d40*/  ISETP.NE.AND P4, PT, R3, 0x1, PT ;  /* 0x000000010300780c */ /* 0x000fe20003f85270 */
[----:B------:R-:W-:Y:S01]  /*5d50*/  IMAD.HI.U32 R13, R10, R7, RZ ;  /* 0x000000070a0d7227 */ /* 0x000fe200078e00ff */
[----:B------:R-:W-:Y:S02]  /*5d60*/  SHF.R.U32.HI R9, RZ, R15, R9 ;  /* 0x0000000fff097219 */ /* 0x000fe40000011609 */
[----:B------:R-:W-:Y:S01]  /*5d70*/  SEL R0, R23, R0, !P0 ;  /* 0x0000000017007207 */ /* 0x000fe20004000000 */
[----:B------:R-:W-:Y:S01]  /*5d80*/  IMAD.HI.U32 R12, R11, R14, RZ ;  /* 0x0000000e0b0c7227 */ /* 0x000fe200078e00ff */
[----:B------:R-:W-:Y:S03]  /*5d90*/  SEL R9, R24, R9, !P4 ;  /* 0x0000000918097207 */ /* 0x000fe60006000000 */
[-C--:B------:R-:W-:Y:S01]  /*5da0*/  IMAD.HI.U32 R8, R0, R4.reuse, RZ ;  /* 0x0000000400087227 */ /* 0x080fe200078e00ff */
[----:B------:R-:W-:Y:S03]  /*5db0*/  SHF.R.U32.HI R12, RZ, R15, R12 ;  /* 0x0000000fff0c7219 */ /* 0x000fe6000001160c */
[----:B------:R-:W-:Y:S01]  /*5dc0*/  IMAD.HI.U32 R2, R9, R4, RZ ;  /* 0x0000000409027227 */ /* 0x000fe200078e00ff */
[-C--:B------:R-:W-:Y:S02]  /*5dd0*/  @P2 SHF.R.U32.HI R0, RZ, R5.reuse, R8 ;  /* 0x00000005ff002219 */ /* 0x080fe40000011608 */
[----:B------:R-:W-:Y:S02]  /*5de0*/  SHF.R.U32.HI R8, RZ, R22, R13 ;  /* 0x00000016ff087219 */ /* 0x000fe4000001160d */
[----:B------:R-:W-:Y:S01]  /*5df0*/  @P2 SHF.R.U32.HI R9, RZ, R5, R2 ;  /* 0x00000005ff092219 */ /* 0x000fe20000011602 */
[----:B------:R-:W-:Y:S01]  /*5e00*/  IMAD R0, R26, R0, RZ ;  /* 0x000000001a007224 */ /* 0x000fe200078e02ff */
[----:B------:R-:W-:Y:S02]  /*5e10*/  SEL R8, R10, R8, !P0 ;  /* 0x000000080a087207 */ /* 0x000fe40004000000 */
[----:B------:R-:W-:Y:S01]  /*5e20*/  SEL R2, R11, R12, !P4 ;  /* 0x0000000c0b027207 */ /* 0x000fe20006000000 */
[----:B------:R-:W-:Y:S01]  /*5e30*/  IMAD R12, R26, R9, RZ ;  /* 0x000000091a0c7224 */ /* 0x000fe200078e02ff */
[C---:B------:R-:W-:Y:S01]  /*5e40*/  ISETP.GE.AND P0, PT, R8.reuse, R0, PT ;  /* 0x000000000800720c */ /* 0x040fe20003f06270 */
[----:B------:R-:W-:Y:S03]  /*5e50*/  IMAD.HI.U32 R0, R8, R4, RZ ;  /* 0x0000000408007227 */ /* 0x000fe600078e00ff */
[----:B------:R-:W-:Y:S02]  /*5e60*/  ISETP.GE.OR P0, PT, R2, R12, P0 ;  /* 0x0000000c0200720c */ /* 0x000fe40000706670 */
[-C--:B------:R-:W-:Y:S04]  /*5e70*/  SHF.R.U32.HI R0, RZ, R5.reuse, R0 ;  /* 0x00000005ff007219 */ /* 0x080fe80000011600 */
[----:B------:R-:W-:Y:S05]  /*5e80*/  SEL R13, R8, R0, !P2 ;  /* 0x00000000080d7207 */ /* 0x000fea0005000000 */
[----:B------:R-:W-:Y:S02]  /*5e90*/  IMAD.MOV R12, RZ, RZ, -R13 ;  /* 0x000000ffff0c7224 */ /* 0x000fe400078e0a0d */
[----:B------:R-:W-:Y:S04]  /*5ea0*/  @!P0 IMAD.HI.U32 R0, R2, R4, RZ ;  /* 0x0000000402008227 */ /* 0x000fe800078e00ff */
[----:B------:R-:W-:Y:S01]  /*5eb0*/  IMAD R12, R26, R12, R8 ;  /* 0x0000000c1a0c7224 */ /* 0x000fe200078e0208 */
[----:B------:R-:W-:Y:S04]  /*5ec0*/  @!P0 SHF.R.U32.HI R0, RZ, R5, R0 ;  /* 0x00000005ff008219 */ /* 0x000fe80000011600 */
[----:B------:R-:W-:Y:S04]  /*5ed0*/  @!P0 SEL R0, R2, R0, !P2 ;  /* 0x0000000002008207 */ /* 0x000fe80005000000 */
[----:B------:R-:W-:Y:S01]  /*5ee0*/  @!P0 IADD3 R13, PT, PT, R13, -R0, RZ ;  /* 0x800000000d0d8210 */ /* 0x000fe20007ffe0ff */
[----:B------:R-:W-:Y:S01]  /*5ef0*/  @!P0 IMAD R0, R9, R12, R0 ;  /* 0x0000000c09008224 */ /* 0x000fe200078e0200 */
[----:B------:R-:W-:Y:S01]  /*5f00*/  IADD3 R9, PT, PT, -R8, RZ, RZ ;  /* 0x000000ff08097210 */ /* 0x000fe20007ffe1ff */
[--C-:B------:R-:W-:Y:S02]  /*5f10*/  IMAD.MOV R12, RZ, RZ, -R2.reuse ;  /* 0x000000ffff0c7224 */ /* 0x100fe400078e0a02 */
[----:B------:R-:W-:Y:S02]  /*5f20*/  @!P0 IMAD R8, R13, R26, R2 ;  /* 0x0000001a0d088224 */ /* 0x000fe400078e0202 */
[----:B------:R-:W-:Y:S02]  /*5f30*/  @!P0 IMAD.MOV.U32 R2, RZ, RZ, R0 ;  /* 0x000000ffff028224 */ /* 0x000fe400078e0000 */
[----:B------:R-:W-:Y:S02]  /*5f40*/  IMAD R11, R3, R12, R11 ;  /* 0x0000000c030b7224 */ /* 0x000fe400078e020b */
[----:B------:R-:W-:Y:S02]  /*5f50*/  IMAD R10, R6, R9, R10 ;  /* 0x00000009060a7224 */ /* 0x000fe400078e020a */
[----:B------:R-:W-:Y:S02]  /*5f60*/  IMAD R11, R2, R3, R11 ;  /* 0x00000003020b7224 */ /* 0x000fe400078e020b */
[----:B------:R-:W-:Y:S02]  /*5f70*/  IMAD R10, R8, R6, R10 ;  /* 0x00000006080a7224 */ /* 0x000fe400078e020a */
.L_x_119:
[----:B------:R-:W-:Y:S05]  /*5f80*/  BRA.U UP1, `(.L_x_120) ;  /* 0x0000000101107547 */ /* 0x000fea000b800000 */
[----:B------:R-:W-:Y:S04]  /*5f90*/  MOV R2, UR6 ;  /* 0x0000000600027c02 */ /* 0x000fe80008000f00 */
[----:B------:R-:W-:Y:S04]  /*5fa0*/  SHF.L.U32 R2, R2, 0x1f, RZ ;  /* 0x0000001f02027819 */ /* 0x000fe800000006ff */
[----:B------:R-:W2:Y:S02]  /*5fb0*/  SYNCS.PHASECHK.TRANS64.TRYWAIT P0, [UR7+0x388], R2 ;  /* 0x00038802ff0075a7 */ /* 0x000ea40008001107 */
[----:B--2---:R-:W-:Y:S05]  /*5fc0*/  @!P0 BRA `(.L_x_121) ;  /* 0x0000004400d08947 */ /* 0x004fea0003800000 */
.L_x_120:
[----:B------:R-:W-:Y:S02]  /*5fd0*/  R2UR UR11, R21 ;  /* 0x00000000150b72ca */ /* 0x000fe400000e0000 */
[----:B------:R-:W-:Y:S02]  /*5fe0*/  R2UR UR10, R20 ;  /* 0x00000000140a72ca */ /* 0x000fe400000e0000 */
[----:B------:R-:W-:Y:S04]  /*5ff0*/  ISETP.NE.U32.AND P2, PT, RZ, UR4, PT ;  /* 0x00000004ff007c0c */ /* 0x000fe8000bf45070 */
[----:B------:R-:W-:Y:S05]  /*6000*/  ISETP.NE.AND.EX P2, PT, RZ, UR5, PT, P2 ;  /* 0x00000005ff007c0c */ /* 0x000fea000bf45320 */
[----:B------:R-:W-:Y:S02]  /*6010*/  USHF.L.U32 UR11, UR11, 0x6, URZ ;  /* 0x000000060b0b7899 */ /* 0x000fe400080006ff */
[----:B------:R-:W-:Y:S01]  /*6020*/  USHF.L.U32 UR10, UR10, 0x6, URZ ;  /* 0x000000060a0a7899 */ /* 0x000fe200080006ff */
[----:B------:R-:W-:Y:S11]  /*6030*/  BRA.U !UP4, `(.L_x_122) ;  /* 0x000000010c347547 */ /* 0x000ff6000b800000 */
[----:B------:R-:W-:Y:S01]  /*6040*/  UPLOP3.LUT UP0, UPT, UPT, UPT, UP3, 0x80, 0x8 ;  /* 0x000000000008789c */ /* 0x000fe20003f0f030 */
[----:B--2---:R-:W-:Y:S02]  /*6050*/  HFMA2 R0, -RZ, RZ, 0, 5.9604644775390625e-08 ;  /* 0x00000001ff007431 */ /* 0x004fe400000001ff */
[----:B------:R-:W-:Y:S03]  /*6060*/  IMAD.MOV.U32 R60, RZ, RZ, 0x1 ;  /* 0x00000001ff3c7424 */ /* 0x000fe600078e00ff */
[----:B------:R-:W-:Y:S05]  /*6070*/  PLOP3.LUT P0, PT, PT, PT, UP0, 0x80, 0x8 ;  /* 0x000000000008781c */ /* 0x000fea0003f0f008 */
[----:B------:R-:W2:Y:S01]  /*6080*/  @UP0 LDCU.64 UR14, c[0x0][0x888] ;  /* 0x00011100ff0e07ac */ /* 0x000ea20008000a00 */
[----:B------:R-:W-:Y:S07]  /*6090*/  @UP0 UIMAD UR8, UR36, UR4, URZ ;  /* 0x00000004240802a4 */ /* 0x000fee000f8e02ff */
[----:B------:R-:W-:Y:S01]  /*60a0*/  @!P0 PRMT R60, R0, 0x7610, R60 ;  /* 0x00007610003c8816 */ /* 0x000fe2000000003c */
[----:B--2---:R-:W-:Y:S03]  /*60b0*/  @UP0 UIMAD.WIDE UR14, UR8, 0x4, UR14 ;  /* 0x00000004080e08a5 */ /* 0x004fe6000f8e020e */
[----:B------:R-:W2:Y:S03]  /*60c0*/  @!UP0 LDCU UR8, c[0x0][0x880] ;  /* 0x00011000ff0887ac */ /* 0x000ea60008000800 */
[----:B------:R-:W-:Y:S01]  /*60d0*/  IMAD.U32 R8, RZ, RZ, UR14 ;  /* 0x0000000eff087e24 */ /* 0x000fe2000f8e00ff */
[----:B------:R-:W-:Y:S05]  /*60e0*/  MOV R9, UR15 ;  /* 0x0000000f00097c02 */ /* 0x000fea0008000f00 */
[----:B-----5:R3:W5:Y:S02]  /*60f0*/  @P0 LDG.E R35, desc[UR46][R8.64] ;  /* 0x0000002e08230981 */ /* 0x020764000c1e1900 */
[----:B--23--:R-:W-:Y:S07]  /*6100*/  @!P0 IMAD.U32 R35, RZ, RZ, UR8 ;  /* 0x00000008ff238e24 */ /* 0x00cfee000f8e00ff */
.L_x_122:
[----:B-----5:R-:W-:Y:S01]  /*6110*/  @!P2 FSETP.EQ.AND P0, PT, R35, RZ, PT ;  /* 0x000000ff2300a20b */ /* 0x020fe20003f02000 */
[----:B------:R-:W-:Y:S01]  /*6120*/  @!UPT UIADD3 URZ, UPT, UPT, URZ, URZ, URZ ;  /* 0x000000fffffff290 */ /* 0x000fe2000fffe0ff */
[----:B------:R-:W-:Y:S11]  /*6130*/  @!P2 BRA `(.L_x_123) ;  /* 0x000000000014a947 */ /* 0x000ff60003800000 */
[----:B------:R-:W-:Y:S02]  /*6140*/  LOP3.LUT P2, RZ, R60, 0xff, RZ, 0xc0, !PT ;  /* 0x000000ff3cff7812 */ /* 0x000fe4000784c0ff */
[----:B------:R-:W-:Y:S04]  /*6150*/  PLOP3.LUT P0, PT, PT, PT, UP0, 0x80, 0x8 ;  /* 0x000000000008781c */ /* 0x000fe80003f0f008 */
[----:B------:R-:W-:Y:S07]  /*6160*/  PLOP3.LUT P0, PT, P0, PT, PT, 0x8, 0x80 ;  /* 0x000000000080781c */ /* 0x000fee000070e170 */
[----:B------:R-:W-:Y:S11]  /*6170*/  @P2 FSETP.EQ.AND P0, PT, R35, RZ, PT ;  /* 0x000000ff2300220b */ /* 0x000ff60003f02000 */
[----:B------:R-:W-:Y:S02]  /*6180*/  @!UPT UIADD3 URZ, UPT, UPT, URZ, URZ, URZ ;  /* 0x000000fffffff290 */ /* 0x000fe4000fffe0ff */
.L_x_123:
[----:B------:R-:W-:Y:S01]  /*6190*/  ULEA UR15, UR13, UR7, 0x3 ;  /* 0x000000070d0f7291 */ /* 0x000fe2000f8e18ff */
[----:B------:R-:W-:Y:S02]  /*61a0*/  SHF.L.U32 R9, R32, 0x1f, RZ ;  /* 0x0000001f20097819 */ /* 0x000fe400000006ff */
[----:B------:R-:W-:Y:S04]  /*61b0*/  ELECT P4, URZ, PT ;  /* 0x0000000000ff782f */ /* 0x000fe80003880000 */
[----:B------:R-:W-:Y:S02]  /*61c0*/  PLOP3.LUT P4, PT, P0, P4, PT, 0xf2, 0x2f ;  /* 0x00000000002f781c */ /* 0x000fe40000789e72 */
[----:B------:R-:W3:Y:S11]  /*61d0*/  SYNCS.PHASECHK.TRANS64.TRYWAIT P2, [UR15+0x368], R9 ;  /* 0x00036809ff0075a7 */ /* 0x000ef6000804110f */
[----:B-1----:R-:W-:Y:S05]  /*61e0*/  @!P4 IADD3 R8, P0, PT, R30, 0x580, RZ ;  /* 0x000005801e08c810 */ /* 0x002fea0007f1e0ff */
[----:B--2---:R-:W-:Y:S01]  /*61f0*/  @!P4 IMAD.X R2, RZ, RZ, R31, P0 ;  /* 0x000000ffff02c224 */ /* 0x004fe200000e061f */
[----:B---3--:R-:W-:Y:S07]  /*6200*/  @!P2 BRA `(.L_x_124) ;  /* 0x000000440058a947 */ /* 0x008fee0003800000 */
.L_x_293:
[----:B------:R-:W2:Y:S01]  /*6210*/  LDC.64 R12, c[0x0][0xb18] ;  /* 0x0002c600ff0c7b82 */ /* 0x000ea20000000a00 */
[----:B------:R-:W-:Y:S01]  /*6220*/  @!P4 R2UR UR8, R2 ;  /* 0x000000000208c2ca */ /* 0x000fe200000e0000 */
[----:B------:R-:W-:Y:S01]  /*6230*/  VOTEU.ALL UP2, P4 ;  /* 0x0000000000ff7886 */ /* 0x000fe20002040000 */
[----:B------:R-:W-:Y:S01]  /*6240*/  @!P4 R2UR UR9, R8 ;  /* 0x000000000809c2ca */ /* 0x000fe200000e0000 */
[----:B------:R-:W-:Y:S01]  /*6250*/  VOTEU.ALL UP1, P4 ;  /* 0x0000000000ff7886 */ /* 0x000fe20002020000 */
[----:B-1----:R-:W-:Y:S03]  /*6260*/  @!P4 IMAD.MOV.U32 R0, RZ, RZ, 0x1000 ;  /* 0x00001000ff00c424 */ /* 0x002fe600078e00ff */
[----:B------:R-:W1:Y:S01]  /*6270*/  @!P1 LDC R2, c[0x0][0xb0c] ;  /* 0x0002c300ff029b82 */ /* 0x000e620000000800 */
[----:B------:R-:W-:Y:S01]  /*6280*/  UMOV UR20, 0x0 ;  /* 0x0000000000147882 */ /* 0x000fe20000000000 */
[----:B------:R-:W-:Y:S01]  /*6290*/  UMOV UR21, 0x10000000 ;  /* 0x1000000000157882 */ /* 0x000fe20000000000 */
[----:B------:R-:W-:Y:S01]  /*62a0*/  UMOV UR12, UR36 ;  /* 0x00000024000c7c82 */ /* 0x000fe20008000000 */
[----:B------:R-:W-:Y:S01]  /*62b0*/  UIADD3 UR14, UPT, UPT, UR13, 0x1, URZ ;  /* 0x000000010d0e7890 */ /* 0x000fe2000fffe0ff */
[----:B------:R-:W-:Y:S01]  /*62c0*/  @P3 SHF.R.U32.HI R27, RZ, 0x10, R17 ;  /* 0x00000010ff1b3819 */ /* 0x000fe20000011611 */
[----:B------:R-:W-:Y:S02]  /*62d0*/  VIADD R29, R29, 0x1 ;  /* 0x000000011d1d7836 */ /* 0x000fe40000000000 */
[----:B------:R-:W-:Y:S01]  /*62e0*/  IMAD.U32 R9, RZ, RZ, UR8 ;  /* 0x00000008ff097e24 */ /* 0x000fe2000f8e00ff */
[----:B------:R-:W-:Y:S01]  /*62f0*/  @!UP2 ULEA UR8, UR13, UR7, 0xc ;  /* 0x000000070d08a291 */ /* 0x000fe2000f8e60ff */
[----:B------:R-:W-:Y:S01]  /*6300*/  IMAD.U32 R8, RZ, RZ, UR9 ;  /* 0x00000009ff087e24 */ /* 0x000fe2000f8e00ff */
[----:B------:R-:W-:Y:S02]  /*6310*/  UIADD3 UR9, UPT, UPT, UR15, 0x350, URZ ;  /* 0x000003500f097890 */ /* 0x000fe4000fffe0ff */
[----:B------:R-:W-:Y:S01]  /*6320*/  @!P4 R2UR UR19, R9 ;  /* 0x000000000913c2ca */ /* 0x000fe200000e0000 */
[----:B------:R-:W-:Y:S01]  /*6330*/  @!UP2 UIADD3 UR8, UPT, UPT, UR8, 0x600, URZ ;  /* 0x000006000808a890 */ /* 0x000fe2000fffe0ff */
[----:B------:R-:W-:Y:S01]  /*6340*/  @!P4 R2UR UR18, R8 ;  /* 0x000000000812c2ca */ /* 0x000fe200000e0000 */
[----:B------:R-:W-:Y:S01]  /*6350*/  UISETP.NE.AND UP5, UPT, UR14, 0x3, UPT ;  /* 0x000000030e00788c */ /* 0x000fe2000bfa5270 */
[----:B------:R-:W3:Y:S01]  /*6360*/  LDC.64 R8, c[0x0][0xb10] ;  /* 0x0002c400ff087b82 */ /* 0x000ee20000000a00 */
[----:B------:R-:W-:Y:S02]  /*6370*/  UPRMT UR16, UR37, 0x654, UR9 ;  /* 0x0000065425107896 */ /* 0x000fe40008000009 */
[----:B------:R-:W-:Y:S02]  /*6380*/  USEL UR17, URZ, 0x1, UP5 ;  /* 0x00000001ff117887 */ /* 0x000fe4000a800000 */
[----:B------:R-:W-:Y:S04]  /*6390*/  USEL UR14, UR14, URZ, UP5 ;  /* 0x000000ff0e0e7287 */ /* 0x000fe8000a800000 */
[----:B------:R-:W-:Y:S01]  /*63a0*/  ULEA UR13, UR14, UR7, 0x3 ;  /* 0x000000070e0d7291 */ /* 0x000fe2000f8e18ff */
[----:B------:R-:W-:Y:S01]  /*63b0*/  LOP3.LUT R32, R32, UR17, RZ, 0x3c, !PT ;  /* 0x0000001120207c12 */ /* 0x000fe2000f8e3cff */
[----:B------:R1:W-:Y:S01]  /*63c0*/  @!UP1 UTMALDG.3D [UR8], [UR18], desc[UR20] ;  /* 0x00001408120095b4 */ /* 0x0003e20008011000 */
[----:B------:R5:W-:Y:S02]  /*63d0*/  @!P4 SYNCS.ARRIVE.TRANS64.RED.A0TR RZ, [UR15+0x350], R0 ;  /* 0x00035000ffffc9a7 */ /* 0x000be4000830040f */
[----:B------:R-:W-:Y:S01]  /*63e0*/  SHF.L.U32 R20, R32, 0x1f, RZ ;  /* 0x0000001f20147819 */ /* 0x000fe200000006ff */
[C---:B---3--:R-:W-:Y:S01]  /*63f0*/  @!P1 IMAD.HI.U32 R8, R11.reuse, R8, RZ ;  /* 0x000000080b089227 */ /* 0x048fe200078e00ff */
[----:B--2---:R-:W-:Y:S02]  /*6400*/  @!P1 ISETP.NE.AND P0, PT, R12, 0x1, PT ;  /* 0x000000010c00980c */ /* 0x004fe40003f05270 */
[----:B-1----:R-:W-:Y:S01]  /*6410*/  @!P1 ISETP.NE.AND P2, PT, R2, 0x1, PT ;  /* 0x000000010200980c */ /* 0x002fe20003f45270 */
[----:B------:R-:W-:Y:S01]  /*6420*/  SYNCS.ARRIVE.TRANS64.RED.A1T0 RZ, [UR16], RZ ;  /* 0x000000ffffff79a7 */ /* 0x000fe20008100410 */
[C---:B------:R-:W-:Y:S01]  /*6430*/  @!P1 IMAD.HI.U32 R13, R10.reuse, R13, RZ ;  /* 0x0000000d0a0d9227 */ /* 0x040fe200078e00ff */
[----:B------:R-:W-:Y:S04]  /*6440*/  @!P1 SHF.R.U32.HI R8, RZ, R9, R8 ;  /* 0x00000009ff089219 */ /* 0x000fe80000011608 */
[----:B------:R-:W-:Y:S01]  /*6450*/  @!P1 SEL R8, R11, R8, !P2 ;  /* 0x000000080b089207 */ /* 0x000fe20005000000 */
[----:B------:R-:W1:Y:S01]  /*6460*/  SYNCS.PHASECHK.TRANS64.TRYWAIT P5, [UR13+0x368], R20 ;  /* 0x00036814ff0075a7 */ /* 0x000e6200080a110d */
[----:B-----5:R-:W2:Y:S02]  /*6470*/  @!P1 LDC R0, c[0x0][0xb20] ;  /* 0x0002c800ff009b82 */ /* 0x020ea40000000800 */
[----:B--2---:R-:W-:Y:S04]  /*6480*/  @!P1 SHF.R.U32.HI R0, RZ, R0, R13 ;  /* 0x00000000ff009219 */ /* 0x004fe8000001160d */
[----:B------:R-:W-:Y:S05]  /*6490*/  @!P1 SEL R9, R10, R0, !P0 ;  /* 0x000000000a099207 */ /* 0x000fea0004000000 */
[----:B------:R-:W-:Y:S02]  /*64a0*/  @!P1 IMAD.IADD R0, R9, 0x1, -R8 ;  /* 0x0000000109009824 */ /* 0x000fe400078e0a08 */
[----:B------:R-:W-:Y:S02]  /*64b0*/  @!P1 IMAD.IADD R8, R8, 0x1, -R9 ;  /* 0x0000000108089824 */ /* 0x000fe400078e0a09 */
[----:B------:R-:W-:Y:S02]  /*64c0*/  @!P1 IMAD R11, R0, R2, R11 ;  /* 0x00000002000b9224 */ /* 0x000fe400078e020b */
[----:B------:R-:W-:Y:S01]  /*64d0*/  @!P1 IMAD R10, R8, R12, R10 ;  /* 0x0000000c080a9224 */ /* 0x000fe200078e020a */
[----:B-1----:R-:W-:Y:S06]  /*64e0*/  @!P5 BRA `(.L_x_125) ;  /* 0x0000004000b8d947 */ /* 0x002fec0003800000 */
.L_x_295:
[----:B------:R-:W-:Y:S01]  /*64f0*/  @!P4 IADD3 R2, P0, PT, R30, 0x580, RZ ;  /* 0x000005801e02c810 */ /* 0x000fe20007f1e0ff */
[----:B------:R-:W-:Y:S01]  /*6500*/  UMOV UR18, 0x0 ;  /* 0x0000000000127882 */ /* 0x000fe20000000000 */
[----:B------:R-:W-:Y:S01]  /*6510*/  UMOV UR19, 0x10000000 ;  /* 0x1000000000137882 */ /* 0x000fe20000000000 */
[----:B------:R-:W-:Y:S01]  /*6520*/  VOTEU.ALL UP1, P4 ;  /* 0x0000000000ff7886 */ /* 0x000fe20002020000 */
[----:B------:R-:W-:Y:S01]  /*6530*/  @!P4 R2UR UR9, R2 ;  /* 0x000000000209c2ca */ /* 0x000fe200000e0000 */
[----:B-1----:R-:W-:Y:S01]  /*6540*/  @!P4 IMAD.X R0, RZ, RZ, R31, P0 ;  /* 0x000000ffff00c224 */ /* 0x002fe200000e061f */
[----:B------:R-:W-:Y:S01]  /*6550*/  UMOV UR12, UR36 ;  /* 0x00000024000c7c82 */ /* 0x000fe20008000000 */
[----:B------:R-:W-:Y:S01]  /*6560*/  @P3 R2UR UR36, R27 ;  /* 0x000000001b2432ca */ /* 0x000fe200000e0000 */
[----:B------:R-:W-:Y:S01]  /*6570*/  @!UP1 ULEA UR15, UR14, UR7, 0xc ;  /* 0x000000070e0f9291 */ /* 0x000fe2000f8e60ff */
[----:B------:R-:W-:Y:S01]  /*6580*/  ISETP.NE.AND P0, PT, R29, 0x2, PT ;  /* 0x000000021d00780c */ /* 0x000fe20003f05270 */
[----:B------:R-:W-:Y:S01]  /*6590*/  @!UP1 UIADD3 UR10, UPT, UPT, UR10, 0x20, URZ ;  /* 0x000000200a0a9890 */ /* 0x000fe2000fffe0ff */
[----:B------:R-:W-:Y:S01]  /*65a0*/  @!P4 R2UR UR8, R0 ;  /* 0x000000000008c2ca */ /* 0x000fe200000e0000 */
[----:B------:R-:W-:Y:S01]  /*65b0*/  IMAD.IADD R20, R10, 0x1, R58 ;  /* 0x000000010a147824 */ /* 0x000fe200078e023a */
[----:B------:R-:W-:Y:S01]  /*65c0*/  SEL R0, RZ, 0x1, P0 ;  /* 0x00000001ff007807 */ /* 0x000fe20000000000 */
[----:B------:R-:W-:Y:S01]  /*65d0*/  IMAD.IADD R21, R11, 0x1, R59 ;  /* 0x000000010b157824 */ /* 0x000fe200078e023b */
[----:B------:R-:W-:Y:S02]  /*65e0*/  SEL R29, R29, RZ, P0 ;  /* 0x000000ff1d1d7207 */ /* 0x000fe40000000000 */
[----:B------:R-:W-:Y:S01]  /*65f0*/  IMAD.U32 R8, RZ, RZ, UR9 ;  /* 0x00000009ff087e24 */ /* 0x000fe2000f8e00ff */
[----:B------:R-:W-:Y:S01]  /*6600*/  UIADD3 UR9, UPT, UPT, UR13, 0x350, URZ ;  /* 0x000003500d097890 */ /* 0x000fe2000fffe0ff */
[----:B------:R-:W-:Y:S03]  /*6610*/  LOP3.LUT R28, R28, R0, RZ, 0x3c, !PT ;  /* 0x000000001c1c7212 */ /* 0x000fe600078e3cff */
[----:B------:R-:W-:Y:S02]  /*6620*/  @!P4 R2UR UR16, R8 ;  /* 0x000000000810c2ca */ /* 0x000fe400000e0000 */
[----:B------:R-:W-:Y:S01]  /*6630*/  IMAD.U32 R9, RZ, RZ, UR8 ;  /* 0x00000008ff097e24 */ /* 0x000fe2000f8e00ff */
[----:B------:R-:W-:Y:S01]  /*6640*/  @!UP1 UIADD3 UR8, UPT, UPT, UR15, 0x600, URZ ;  /* 0x000006000f089890 */ /* 0x000fe2000fffe0ff */
[----:B------:R-:W-:Y:S01]  /*6650*/  VOTEU.ALL UP1, P4 ;  /* 0x0000000000ff7886 */ /* 0x000fe20002020000 */
[----:B------:R-:W-:Y:S02]  /*6660*/  UPRMT UR15, UR37, 0x654, UR9 ;  /* 0x00000654250f7896 */ /* 0x000fe40008000009 */
[----:B------:R-:W-:Y:S11]  /*6670*/  @!P4 R2UR UR17, R9 ;  /* 0x000000000911c2ca */ /* 0x000ff600000e0000 */
[----:B------:R-:W-:Y:S02]  /*6680*/  @!UPT UIADD3 URZ, UPT, UPT, URZ, URZ, URZ ;  /* 0x000000fffffff290 */ /* 0x000fe4000fffe0ff */
[----:B------:R2:W-:Y:S01]  /*6690*/  @!UP1 UTMALDG.3D [UR8], [UR16], desc[UR18] ;  /* 0x00001208100095b4 */ /* 0x0005e20008011000 */
[----:B------:R2:W-:Y:S01]  /*66a0*/  @!P4 SYNCS.ARRIVE.TRANS64.RED.A0TR RZ, [UR13+0x350], R25 ;  /* 0x00035019ffffc9a7 */ /* 0x0005e2000830040d */
[----:B------:R-:W-:Y:S04]  /*66b0*/  UIADD3 UR13, UPT, UPT, UR14, 0x1, URZ ;  /* 0x000000010e0d7890 */ /* 0x000fe8000fffe0ff */
[----:B------:R-:W-:Y:S04]  /*66c0*/  UISETP.NE.AND UP1, UPT, UR13, 0x3, UPT ;  /* 0x000000030d00788c */ /* 0x000fe8000bf25270 */
[----:B------:R-:W-:Y:S02]  /*66d0*/  USEL UR14, URZ, 0x1, UP1 ;  /* 0x00000001ff0e7887 */ /* 0x000fe40008800000 */
[----:B------:R-:W-:Y:S02]  /*66e0*/  USEL UR13, UR13, URZ, UP1 ;  /* 0x000000ff0d0d7287 */ /* 0x000fe40008800000 */
[----:B------:R-:W-:Y:S02]  /*66f0*/  UPLOP3.LUT UP1, UPT, UPT, UPT, UPT, 0x80, 0x8 ;  /* 0x000000000008789c */ /* 0x000fe40003f2f070 */
[----:B------:R-:W-:Y:S01]  /*6700*/  LOP3.LUT R32, R32, UR14, RZ, 0x3c, !PT ;  /* 0x0000000e20207c12 */ /* 0x000fe2000f8e3cff */
[----:B------:R-:W-:Y:S01]  /*6710*/  SYNCS.ARRIVE.TRANS64.RED.A1T0 RZ, [UR15], RZ ;  /* 0x000000ffffff79a7 */ /* 0x000fe2000810040f */
[----:B------:R-:W-:Y:S07]  /*6720*/  @P3 BRA `(.L_x_126) ;  /* 0xfffffff4001c3947 */ /* 0x000fee000383ffff */
[----:B------:R-:W-:Y:S01]  /*6730*/  UIADD3 UR7, UPT, UPT, UR7, 0x368, URZ ;  /* 0x0000036807077890 */ /* 0x000fe2000fffe0ff */
[----:B------:R-:W-:-:S03]  /*6740*/  SHF.L.U32 R2, R32, 0x1f, RZ ;  /* 0x0000001f20027819 */ /* 0x000fc600000006ff */
[----:B------:R-:W-:-:S09]  /*6750*/  ULEA UR4, UR13, UR7, 0x3 ;  /* 0x000000070d047291 */ /* 0x000fd2000f8e18ff */
[----:B------:R-:W1:Y:S02]  /*6760*/  SYNCS.PHASECHK.TRANS64.TRYWAIT P0, [UR4], R2 ;  /* 0x00000002ff0075a7 */ /* 0x000e640008001104 */
[----:B-1----:R-:W-:Y:S05]  /*6770*/  @!P0 BRA `(.L_x_127) ;  /* 0x00000040002c8947 */ /* 0x002fea0003800000 */
.L_x_297:
        /* <DEDUP_REMOVED lines=9> */
.L_x_299:
[----:B------:R-:W-:-:S04]  /*6810*/  UIADD3 UR5, UPT, UPT, UR5, 0x1, URZ ;  /* 0x0000000105057890 */ /* 0x000fc8000fffe0ff */
[----:B------:R-:W-:-:S04]  /*6820*/  UISETP.NE.AND UP0, UPT, UR5, 0x3, UPT ;  /* 0x000000030500788c */ /* 0x000fc8000bf05270 */
[----:B------:R-:W-:Y:S02]  /*6830*/  USEL UR4, URZ, 0x1, UP0 ;  /* 0x00000001ff047887 */ /* 0x000fe40008000000 */
[----:B------:R-:W-:-:S04]  /*6840*/  USEL UR5, UR5, URZ, UP0 ;  /* 0x000000ff05057287 */ /* 0x000fc80008000000 */
[----:B------:R-:W-:Y:S01]  /*6850*/  ULEA UR5, UR5, UR7, 0x3 ;  /* 0x0000000705057291 */ /* 0x000fe2000f8e18ff */
[----:B-1----:R-:W-:-:S04]  /*6860*/  LOP3.LUT R2, R32, UR4, RZ, 0x3c, !PT ;  /* 0x0000000420027c12 */ /* 0x002fc8000f8e3cff */
[----:B------:R-:W-:Y:S01]  /*6870*/  SHF.L.U32 R2, R2, 0x1f, RZ ;  /* 0x0000001f02027819 */ /* 0x000fe200000006ff */
[----:B------:R-:W-:-:S07]  /*6880*/  IMAD.U32 R0, RZ, RZ, UR5 ;  /* 0x00000005ff007e24 */ /* 0x000fce000f8e00ff */
.L_x_129:
[----:B-1----:R1:W3:Y:S02]  /*6890*/  SYNCS.PHASECHK.TRANS64.TRYWAIT P0, [R0+URZ], R2 ;  /* 0x00000002000075a7 */ /* 0x0022e400080011ff */
[----:B---3--:R-:W-:Y:S05]  /*68a0*/  @!P0 NANOSLEEP.SYNCS 0x989680 ;  /* 0x009896800000895d */ /* 0x008fea0003900000 */
[----:B------:R-:W3:Y:S02]  /*68b0*/  @!P0 SYNCS.PHASECHK.TRANS64 P0, [R0+URZ], R2 ;  /* 0x00000002000085a7 */ /* 0x000ee400080010ff */
[----:B--23--:R-:W-:Y:S05]  /*68c0*/  @P0 EXIT ;  /* 0x000000000000094d */ /* 0x00cfea0003800000 */
[----:B------:R-:W-:Y:S05]  /*68d0*/  BRA `(.L_x_129) ;  /* 0xfffffffc00ec7947 */ /* 0x000fea000383ffff */
.L_x_117:
[----:B------:R-:W-:-:S06]  /*68e0*/  UISETP.GE.AND UP1, UPT, UR8, 0x4, UPT ;  /* 0x000000040800788c */ /* 0x000fcc000bf26270 */
[----:B------:R-:W-:-:S13]  /*68f0*/  PLOP3.LUT P0, PT, PT, PT, UP1, 0x80, 0x8 ;  /* 0x000000000008781c */ /* 0x000fda0003f0f018 */
[----:B------:R-:W-:Y:S05]  /*6900*/  @!P0 EXIT ;  /* 0x000000000000894d */ /* 0x000fea0003800000 */
[----:B------:R-:W-:Y:S01]  /*6910*/  BAR.SYNC.DEFER_BLOCKING 0x6, 0xa0 ;  /* 0x0182800000007b1d */ /* 0x000fe20000010000 */
[C---:B------:R-:W-:Y:S01]  /*6920*/  IMAD.SHL.U32 R3, R70.reuse, 0x20, RZ ;  /* 0x0000002046037824 */ /* 0x040fe200078e00ff */
[C---:B------:R-:W-:Y:S01]  /*6930*/  LOP3.LUT P0, RZ, R70.reuse, 0x4, RZ, 0xc0, !PT ;  /* 0x0000000446ff7812 */ /* 0x040fe2000780c0ff */
[C---:B------:R-:W-:Y:S02]  /*6940*/  IMAD.SHL.U32 R64, R70.reuse, 0x10, RZ ;  /* 0x0000001046407824 */ /* 0x040fe400078e00ff */
[C---:B------:R-:W-:Y:S01]  /*6950*/  IMAD.SHL.U32 R2, R70.reuse, 0x4, RZ ;  /* 0x0000000446027824 */ /* 0x040fe200078e00ff */
[----:B------:R-:W-:Y:S02]  /*6960*/  UMOV UR48, 0x400 ;  /* 0x0000040000307882 */ /* 0x000fe40000000000 */
[----:B------:R-:W1:Y:S01]  /*6970*/  LDC R63, c[0x0][0x370] ;  /* 0x0000dc00ff3f7b82 */ /* 0x000e620000000800 */
[----:B------:R-:W-:Y:S01]  /*6980*/  ULEA UR48, UR37, UR48, 0x18 ;  /* 0x0000003025307291 */ /* 0x000fe2000f8ec0ff */
[----:B------:R-:W-:Y:S01]  /*6990*/  LOP3.LUT R4, R3, 0xc0, RZ, 0xc0, !PT ;  /* 0x000000c003047812 */ /* 0x000fe200078ec0ff */
[----:B------:R-:W-:Y:S01]  /*69a0*/  IMAD.U32 R32, R70, 0x10000, RZ ;  /* 0x0001000046207824 */ /* 0x000fe200078e00ff */
[----:B------:R-:W-:Y:S01]  /*69b0*/  LOP3.LUT R64, R64, 0x600, RZ, 0xc0, !PT ;  /* 0x0000060040407812 */ /* 0x000fe200078ec0ff */
[----:B------:R-:W-:Y:S01]  /*69c0*/  IMAD.MOV.U32 R69, RZ, RZ, 0x10 ;  /* 0x00000010ff457424 */ /* 0x000fe200078e00ff */
[----:B------:R-:W-:Y:S01]  /*69d0*/  LOP3.LUT R2, R4, 0x18, R2, 0xf8, !PT ;  /* 0x0000001804027812 */ /* 0x000fe200078ef802 */
[----:B------:R-:W-:Y:S01]  /*69e0*/  IMAD.MOV.U32 R31, RZ, RZ, RZ ;  /* 0x000000ffff1f7224 */ /* 0x000fe200078e00ff */
[----:B------:R-:W2:Y:S01]  /*69f0*/  LDC R28, c[0x0][0xb0c] ;  /* 0x0002c300ff1c7b82 */ /* 0x000ea20000000800 */
[----:B------:R-:W-:Y:S01]  /*6a00*/  SHF.R.U32.HI R4, RZ, 0x1, R70 ;  /* 0x00000001ff047819 */ /* 0x000fe20000011646 */
[----:B------:R-:W-:Y:S01]  /*6a10*/  IMAD.MOV.U32 R68, RZ, RZ, RZ ;  /* 0x000000ffff447224 */ /* 0x000fe200078e00ff */
[--C-:B------:R-:W-:Y:S01]  /*6a20*/  LOP3.LUT R64, R64, 0x20, R3.reuse, 0xf8, !PT ;  /* 0x0000002040407812 */ /* 0x100fe200078ef803 */
[----:B------:R-:W-:Y:S01]  /*6a30*/  IMAD.MOV.U32 R73, RZ, RZ, RZ ;  /* 0x000000ffff497224 */ /* 0x000fe200078e00ff */
[----:B------:R-:W-:Y:S01]  /*6a40*/  LOP3.LUT R32, R32, 0x600000, RZ, 0xc0, !PT ;  /* 0x0060000020207812 */ /* 0x000fe200078ec0ff */
[----:B------:R-:W-:Y:S01]  /*6a50*/  IMAD.MOV.U32 R67, RZ, RZ, RZ ;  /* 0x000000ffff437224 */ /* 0x000fe200078e00ff */
[----:B------:R-:W-:Y:S01]  /*6a60*/  LOP3.LUT R2, R2, 0x8, R4, 0x78, !PT ;  /* 0x0000000802027812 */ /* 0x000fe200078e7804 */
[----:B------:R-:W4:Y:S01]  /*6a70*/  LDC R61, c[0x0][0xb20] ;  /* 0x0002c800ff3d7b82 */ /* 0x000f220000000800 */
[----:B------:R-:W3:Y:S01]  /*6a80*/  LDS R0, [UR48+0x440] ;  /* 0x00044030ff007984 */ /* 0x000ee20008000800 */
[----:B------:R-:W-:Y:S01]  /*6a90*/  LOP3.LUT R64, R64, 0x100, R3, 0xf8, !PT ;  /* 0x0000010040407812 */ /* 0x000fe200078ef803 */
[----:B------:R-:W1:Y:S01]  /*6aa0*/  LDCU.64 UR54, c[0x0][0x348] ;  /* 0x00006900ff3677ac */ /* 0x000e620008000a00 */
[----:B------:R-:W-:-:S02]  /*6ab0*/  LOP3.LUT R70, R70, 0x60, RZ, 0xc0, !PT ;  /* 0x0000006046467812 */ /* 0x000fc400078ec0ff */
[----:B------:R-:W-:Y:S01]  /*6ac0*/  LOP3.LUT R64, R64, R2, RZ, 0xfc, !PT ;  /* 0x0000000240407212 */ /* 0x000fe200078efcff */
[----:B------:R-:W1:Y:S01]  /*6ad0*/  LDCU.64 UR38, c[0x0][0x888] ;  /* 0x00011100ff2677ac */ /* 0x000e620008000a00 */
[----:B------:R-:W1:Y:S01]  /*6ae0*/  LDC R27, c[0x0][0xb30] ;  /* 0x0002cc00ff1b7b82 */ /* 0x000e620000000800 */
[----:B------:R-:W-:Y:S01]  /*6af0*/  SEL R69, R69, 0xfffffff0, !P0 ;  /* 0xfffffff045457807 */ /* 0x000fe20004000000 */
[----:B------:R-:W1:Y:S01]  /*6b00*/  LDCU.64 UR44, c[0x0][0x890] ;  /* 0x00011200ff2c77ac */ /* 0x000e620008000a00 */
[----:B------:R-:W-:-:S05]  /*6b10*/  UMOV UR51, 0x1 ;  /* 0x0000000100337882 */ /* 0x000fca0000000000 */
[----:B------:R-:W1:Y:S01]  /*6b20*/  LDC.64 R56, c[0x0][0xb10] ;  /* 0x0002c400ff387b82 */ /* 0x000e620000000a00 */
[----:B------:R-:W-:Y:S01]  /*6b30*/  UMOV UR56, URZ ;  /* 0x000000ff00387c82 */ /* 0x000fe20008000000 */
[----:B------:R-:W-:Y:S01]  /*6b40*/  UIADD3 UR52, UPT, UPT, UR48, 0x600, URZ ;  /* 0x0000060030347890 */ /* 0x000fe2000fffe0ff */
[----:B------:R-:W-:Y:S01]  /*6b50*/  UMOV UR50, URZ ;  /* 0x000000ff00327c82 */ /* 0x000fe20008000000 */
[----:B------:R-:W-:-:S04]  /*6b60*/  UMOV UR49, URZ ;  /* 0x000000ff00317c82 */ /* 0x000fc80008000000 */
[----:B------:R-:W1:Y:S08]  /*6b70*/  LDC.64 R24, c[0x0][0xb18] ;  /* 0x0002c600ff187b82 */ /* 0x000e700000000a00 */
[----:B------:R-:W1:Y:S08]  /*6b80*/  LDC.64 R22, c[0x0][0xb28] ;  /* 0x0002ca00ff167b82 */ /* 0x000e700000000a00 */
[----:B------:R-:W1:Y:S01]  /*6b90*/  LDC.64 R54, c[0x0][0x8b0] ;  /* 0x00022c00ff367b82 */ /* 0x000e620000000a00 */
[----:B---3--:R-:W-:-:S07]  /*6ba0*/  IMAD.IADD R32, R0, 0x1, R32 ;  /* 0x0000000100207824 */ /* 0x008fce00078e0220 */
[----:B------:R-:W3:Y:S08]  /*6bb0*/  LDC.64 R52, c[0x0][0x8a8] ;  /* 0x00022a00ff347b82 */ /* 0x000ef00000000a00 */
[----:B--2-4-:R-:W1:Y:S02]  /*6bc0*/  LDC R62, c[0x0][0x374] ;  /* 0x0000dd00ff3e7b82 */ /* 0x014e640000000800 */
.L_x_160:
[----:B------:R-:W-:Y:S02]  /*6bd0*/  LEA R0, R73, UR48, 0x3 ;  /* 0x0000003049007c11 */ /* 0x000fe4000f8e18ff */
[----:B------:R-:W-:Y:S02]  /*6be0*/  SHF.L.U32 R2, R67, 0x1f, RZ ;  /* 0x0000001f43027819 */ /* 0x000fe400000006ff */
[----:B-1----:R-:W-:Y:S02]  /*6bf0*/  LEA R16, R73, UR48, 0x4 ;  /* 0x0000003049107c11 */ /* 0x002fe4000f8e20ff */
[----:B------:R-:W2:Y:S02]  /*6c00*/  SYNCS.PHASECHK.TRANS64.TRYWAIT P0, [R0+URZ+0x390], R2 ;  /* 0x00039002000075a7 */ /* 0x000ea400080011ff */
[----:B--2---:R-:W-:Y:S05]  /*6c10*/  @!P0 BRA `(.L_x_130) ;  /* 0x0000003c00348947 */ /* 0x004fea0003800000 */
.L_x_300:
[----:B------:R-:W4:Y:S01]  /*6c20*/  LDC.64 R10, c[0x0][0xb10] ;  /* 0x0002c400ff0a7b82 */ /* 0x000f220000000a00 */
[----:B------:R-:W3:Y:S01]  /*6c30*/  LDS.128 R16, [R16+0x420] ;  /* 0x0004200010107984 */ /* 0x000ee20000000c00 */
[----:B-1----:R-:W-:Y:S01]  /*6c40*/  ISETP.NE.AND P1, PT, R27, 0x1, PT ;  /* 0x000000011b00780c */ /* 0x002fe20003f25270 */
[----:B--2---:R-:W-:Y:S01]  /*6c50*/  VIADD R0, R0, 0x3a0 ;  /* 0x000003a000007836 */ /* 0x004fe20000000000 */
[----:B------:R-:W-:Y:S04]  /*6c60*/  ISETP.GE.AND P0, PT, R26, 0x1, PT ;  /* 0x000000011a00780c */ /* 0x000fe80003f06270 */
[----:B------:R-:W1:Y:S01]  /*6c70*/  LDC.64 R8, c[0x0][0xb18] ;  /* 0x0002c600ff087b82 */ /* 0x000e620000000a00 */
[----:B------:R-:W-:Y:S01]  /*6c80*/  PRMT R0, RZ, 0x654, R0 ;  /* 0x00000654ff007816 */ /* 0x000fe20000000000 */
[----:B------:R-:W-:Y:S01]  /*6c90*/  @!PT LDS RZ, [RZ] ;  /* 0x00000000fffff984 */ /* 0x000fe20000000800 */
[----:B------:R-:W-:Y:S01]  /*6ca0*/  @!PT LDS RZ, [RZ] ;  /* 0x00000000fffff984 */ /* 0x000fe20000000800 */
[----:B------:R-:W-:Y:S01]  /*6cb0*/  @!PT LDS RZ, [RZ] ;  /* 0x00000000fffff984 */ /* 0x000fe20000000800 */
[----:B------:R-:W-:Y:S01]  /*6cc0*/  @!PT LDS RZ, [RZ] ;  /* 0x00000000fffff984 */ /* 0x000fe20000000800 */
[----:B------:R2:W-:Y:S06]  /*6cd0*/  MEMBAR.ALL.CTA ;  /* 0x0000000000007992 */ /* 0x0005ec0000008000 */
[----:B--2---:R-:W2:Y:S01]  /*6ce0*/  FENCE.VIEW.ASYNC.S ;  /* 0x00000000000073c6 */ /* 0x004ea20000000000 */
[----:B------:R-:W1:Y:S08]  /*6cf0*/  @!P1 LDC R12, c[0x0][0xb20] ;  /* 0x0002c800ff0c9b82 */ /* 0x000e700000000800 */
[----:B------:R-:W1:Y:S01]  /*6d00*/  @!P1 LDC R7, c[0x0][0xb0c] ;  /* 0x0002c300ff079b82 */ /* 0x000e620000000800 */
[----:B--2---:R2:W-:Y:S01]  /*6d10*/  SYNCS.ARRIVE.TRANS64.RED.A1T0 RZ, [R0+URZ], RZ ;  /* 0x000000ff00ff79a7 */ /* 0x0045e200081004ff */
[----:B---3--:R-:W-:Y:S04]  /*6d20*/  LOP3.LUT P4, RZ, R18, 0x1, RZ, 0xc0, !PT ;  /* 0x0000000112ff7812 */ /* 0x008fe8000788c0ff */
[----:B------:R-:W-:Y:S09]  /*6d30*/  P2R R71, PR, RZ, 0x10 ;  /* 0x00000010ff477803 */ /* 0x000ff20000000000 */
[----:B------:R-:W-:Y:S02]  /*6d40*/  @P4 MOV R30, R16 ;  /* 0x00000010001e4202 */ /* 0x000fe40000000f00 */
[----:B------:R-:W-:Y:S01]  /*6d50*/  @P4 LOP3.LUT R29, R17, 0xffff, RZ, 0xc0, !PT ;  /* 0x0000ffff111d4812 */ /* 0x000fe200078ec0ff */
[----:B--2-4-:R-:W-:Y:S06]  /*6d60*/  @!P0 BRA `(.L_x_131) ;  /* 0x0000000000a48947 */ /* 0x014fec0003800000 */
[----:B------:R-:W-:Y:S01]  /*6d70*/  IMAD.HI.U32 R0, R62, R25, RZ ;  /* 0x000000193e007227 */ /* 0x000fe200078e00ff */
[----:B------:R-:W-:Y:S02]  /*6d80*/  ISETP.NE.AND P0, PT, R24, 0x1, PT ;  /* 0x000000011800780c */ /* 0x000fe40003f05270 */
[----:B------:R-:W-:Y:S01]  /*6d90*/  ISETP.NE.AND P2, PT, R26, 0x1, PT ;  /* 0x000000011a00780c */ /* 0x000fe20003f45270 */
[----:B------:R-:W-:Y:S01]  /*6da0*/  IMAD.HI.U32 R4, R63, R56, RZ ;  /* 0x000000383f047227 */ /* 0x000fe200078e00ff */
[----:B------:R-:W-:Y:S02]  /*6db0*/  SHF.R.U32.HI R0, RZ, R61, R0 ;  /* 0x0000003dff007219 */ /* 0x000fe40000011600 */
[----:B------:R-:W-:Y:S01]  /*6dc0*/  ISETP.NE.AND P3, PT, R28, 0x1, PT ;  /* 0x000000011c00780c */ /* 0x000fe20003f65270 */
[----:B------:R-:W-:Y:S01]  /*6dd0*/  IMAD.HI.U32 R6, R29, R25, RZ ;  /* 0x000000191d067227 */ /* 0x000fe200078e00ff */
[-C--:B------:R-:W-:Y:S02]  /*6de0*/  SHF.R.U32.HI R4, RZ, R57.reuse, R4 ;  /* 0x00000039ff047219 */ /* 0x080fe40000011604 */
[----:B------:R-:W-:Y:S01]  /*6df0*/  SEL R0, R62, R0, !P0 ;  /* 0x000000003e007207 */ /* 0x000fe20004000000 */
[----:B------:R-:W-:Y:S01]  /*6e00*/  IMAD.HI.U32 R5, R30, R56, RZ ;  /* 0x000000381e057227 */ /* 0x000fe200078e00ff */
[----:B------:R-:W-:Y:S03]  /*6e10*/  SEL R4, R63, R4, !P3 ;  /* 0x000000043f047207 */ /* 0x000fe60005800000 */
[-C--:B------:R-:W-:Y:S01]  /*6e20*/  IMAD.HI.U32 R3, R0, R22.reuse, RZ ;  /* 0x0000001600037227 */ /* 0x080fe200078e00ff */
[----:B------:R-:W-:Y:S03]  /*6e30*/  SHF.R.U32.HI R5, RZ, R57, R5 ;  /* 0x00000039ff057219 */ /* 0x000fe60000011605 */
[----:B------:R-:W-:Y:S01]  /*6e40*/  IMAD.HI.U32 R2, R4, R22, RZ ;  /* 0x0000001604027227 */ /* 0x000fe200078e00ff */
[----:B------:R-:W-:Y:S02]  /*6e50*/  @P2 SHF.R.U32.HI R0, RZ, R23, R3 ;  /* 0x00000017ff002219 */ /* 0x000fe40000011603 */
[----:B------:R-:W-:Y:S02]  /*6e60*/  SHF.R.U32.HI R3, RZ, R61, R6 ;  /* 0x0000003dff037219 */ /* 0x000fe40000011606 */
[----:B------:R-:W-:Y:S01]  /*6e70*/  @P2 SHF.R.U32.HI R4, RZ, R23, R2 ;  /* 0x00000017ff042219 */ /* 0x000fe20000011602 */
[----:B------:R-:W-:Y:S01]  /*6e80*/  IMAD R0, R26, R0, RZ ;  /* 0x000000001a007224 */ /* 0x000fe200078e02ff */
[----:B------:R-:W-:Y:S02]  /*6e90*/  SEL R3, R29, R3, !P0 ;  /* 0x000000031d037207 */ /* 0x000fe40004000000 */
[----:B------:R-:W-:Y:S01]  /*6ea0*/  SEL R2, R30, R5, !P3 ;  /* 0x000000051e027207 */ /* 0x000fe20005800000 */
[----:B------:R-:W-:Y:S01]  /*6eb0*/  IMAD R5, R26, R4, RZ ;  /* 0x000000041a057224 */ /* 0x000fe200078e02ff */
[C---:B------:R-:W-:Y:S01]  /*6ec0*/  ISETP.GE.AND P0, PT, R3.reuse, R0, PT ;  /* 0x000000000300720c */ /* 0x040fe20003f06270 */
[C---:B------:R-:W-:Y:S03]  /*6ed0*/  IMAD.HI.U32 R0, R3.reuse, R22, RZ ;  /* 0x0000001603007227 */ /* 0x040fe600078e00ff */
[C---:B------:R-:W-:Y:S02]  /*6ee0*/  ISETP.GE.OR P0, PT, R2.reuse, R5, P0 ;  /* 0x000000050200720c */ /* 0x040fe40000706670 */
[----:B------:R-:W-:Y:S04]  /*6ef0*/  SHF.R.U32.HI R0, RZ, R23, R0 ;  /* 0x00000017ff007219 */ /* 0x000fe80000011600 */
[C---:B------:R-:W-:Y:S05]  /*6f00*/  SEL R6, R3.reuse, R0, !P2 ;  /* 0x0000000003067207 */ /* 0x040fea0005000000 */
        /* <DEDUP_REMOVED lines=14> */
[----:B------:R-:W-:Y:S07]  /*6ff0*/  IMAD R29, R3, R24, R29 ;  /* 0x00000018031d7224 */ /* 0x000fee00078e021d */
.L_x_131:
[----:B-1----:R-:W-:Y:S01]  /*7000*/  @!P1 ISETP.NE.AND P0, PT, R8, 0x1, PT ;  /* 0x000000010800980c */ /* 0x002fe20003f05270 */
[----:B------:R-:W-:Y:S01]  /*7010*/  @!P1 IMAD.HI.U32 R0, R30, R10, RZ ;  /* 0x0000000a1e009227 */ /* 0x000fe200078e00ff */
[----:B------:R-:W-:Y:S01]  /*7020*/  @!P1 ISETP.NE.AND P2, PT, R7, 0x1, PT ;  /* 0x000000010700980c */ /* 0x000fe20003f45270 */
[----:B------:R-:W-:Y:S01]  /*7030*/  ULOP3.LUT UP0, URZ, UR52, 0x1b0, URZ, 0xc0, !UPT ;  /* 0x000001b034ff7892 */ /* 0x000fe2000f80c0ff */
[----:B------:R-:W-:Y:S01]  /*7040*/  R2UR UR42, R21 ;  /* 0x00000000152a72ca */ /* 0x000fe200000e0000 */
[----:B------:R-:W-:Y:S01]  /*7050*/  @!P1 IMAD.HI.U32 R2, R29, R9, RZ ;  /* 0x000000091d029227 */ /* 0x000fe200078e00ff */
[----:B------:R-:W-:Y:S02]  /*7060*/  @!P1 SHF.R.U32.HI R0, RZ, R11, R0 ;  /* 0x0000000bff009219 */ /* 0x000fe40000011600 */
[----:B------:R-:W-:Y:S01]  /*7070*/  R2UR UR41, R20 ;  /* 0x00000000142972ca */ /* 0x000fe200000e0000 */
[----:B------:R-:W-:Y:S01]  /*7080*/  VIADD R73, R73, 0x1 ;  /* 0x0000000149497836 */ /* 0x000fe20000000000 */
[----:B------:R-:W-:Y:S02]  /*7090*/  @!P1 SHF.R.U32.HI R2, RZ, R12, R2 ;  /* 0x0000000cff029219 */ /* 0x000fe40000011602 */
[----:B------:R-:W-:Y:S02]  /*70a0*/  @!P1 SEL R3, R30, R0, !P2 ;  /* 0x000000001e039207 */ /* 0x000fe40005000000 */
[----:B------:R-:W-:Y:S02]  /*70b0*/  @!P1 SEL R2, R29, R2, !P0 ;  /* 0x000000021d029207 */ /* 0x000fe40004000000 */
[----:B------:R-:W-:Y:S01]  /*70c0*/  @P4 SHF.R.U32.HI R66, RZ, 0x10, R17 ;  /* 0x00000010ff424819 */ /* 0x000fe20000011611 */
[----:B------:R-:W-:Y:S02]  /*70d0*/  USHF.L.U32 UR42, UR42, 0x6, URZ ;  /* 0x000000062a2a7899 */ /* 0x000fe400080006ff */
[----:B------:R-:W-:Y:S02]  /*70e0*/  @!P1 IMAD.IADD R0, R2, 0x1, -R3 ;  /* 0x0000000102009824 */ /* 0x000fe400078e0a03 */
[----:B------:R-:W-:Y:S01]  /*70f0*/  @!P1 IMAD.IADD R2, R3, 0x1, -R2 ;  /* 0x0000000103029824 */ /* 0x000fe200078e0a02 */
[----:B------:R-:W-:Y:S01]  /*7100*/  USHF.L.U32 UR41, UR41, 0x6, URZ ;  /* 0x0000000629297899 */ /* 0x000fe200080006ff */
[----:B------:R-:W-:Y:S02]  /*7110*/  @!P1 IMAD R30, R0, R7, R30 ;  /* 0x00000007001e9224 */ /* 0x000fe400078e021e */
[----:B------:R-:W-:Y:S01]  /*7120*/  @!P1 IMAD R29, R2, R8, R29 ;  /* 0x00000008021d9224 */ /* 0x000fe200078e021d */
[----:B------:R-:W-:Y:S08]  /*7130*/  BRA.U !UP0, `(.L_x_132) ;  /* 0x00000001087c7547 */ /* 0x000ff0000b800000 */
[----:B------:R-:W1:Y:S01]  /*7140*/  LDCU.64 UR8, c[0x4][0x80] ;  /* 0x01001000ff0877ac */ /* 0x000e620008000a00 */
[----:B------:R-:W-:Y:S01]  /*7150*/  MOV R2, 0x0 ;  /* 0x0000000000027802 */ /* 0x000fe20000000f00 */
[----:B------:R-:W-:Y:S02]  /*7160*/  HFMA2 R12, -RZ, RZ, 0, 5.9604644775390625e-08 ;  /* 0x00000001ff0c7431 */ /* 0x000fe400000001ff */
[----:B------:R-:W-:Y:S01]  /*7170*/  IMAD.MOV.U32 R8, RZ, RZ, 0x70 ;  /* 0x00000070ff087424 */ /* 0x000fe200078e00ff */
[----:B------:R2:W3:Y:S01]  /*7180*/  LDC.64 R14, c[0x4][R2] ;  /* 0x01000000020e7b82 */ /* 0x0004e20000000a00 */
[----:B------:R-:W4:Y:S01]  /*7190*/  LDCU.64 UR6, c[0x4][0x88] ;  /* 0x01001100ff0677ac */ /* 0x000f220008000a00 */
[----:B------:R-:W-:Y:S01]  /*71a0*/  IMAD.MOV.U32 R13, RZ, RZ, RZ ;  /* 0x000000ffff0d7224 */ /* 0x000fe200078e00ff */
[----:B------:R-:W2:Y:S01]  /*71b0*/  LDCU.64 UR4, c[0x4][0x8] ;  /* 0x01000100ff0477ac */ /* 0x000ea20008000a00 */
[----:B-1----:R-:W-:Y:S01]  /*71c0*/  MOV R5, UR9 ;  /* 0x0000000900057c02 */ /* 0x002fe20008000f00 */
[----:B------:R-:W-:Y:S01]  /*71d0*/  IMAD.U32 R4, RZ, RZ, UR8 ;  /* 0x00000008ff047e24 */ /* 0x000fe2000f8e00ff */
[----:B----4-:R-:W-:Y:S01]  /*71e0*/  MOV R7, UR7 ;  /* 0x0000000700077c02 */ /* 0x010fe20008000f00 */
[----:B------:R-:W-:Y:S01]  /*71f0*/  IMAD.U32 R6, RZ, RZ, UR6 ;  /* 0x00000006ff067e24 */ /* 0x000fe2000f8e00ff */
[----:B--2---:R-:W-:Y:S01]  /*7200*/  MOV R11, UR5 ;  /* 0x00000005000b7c02 */ /* 0x004fe20008000f00 */
[----:B------:R-:W-:Y:S02]  /*7210*/  IMAD.U32 R10, RZ, RZ, UR4 ;  /* 0x00000004ff0a7e24 */ /* 0x000fe4000f8e00ff */
[----:B------:R-:W-:Y:S07]  /*7220*/  LEPC R20, `(.L_x_133) ;  /* 0x000000001014794e */ /* 0x000fee0000000000 */
[----:B---3-5:R-:W-:Y:S05]  /*7230*/  CALL.ABS.NOINC R14 ;  /* 0x000000000e007343 */ /* 0x028fea0003c00000 */
.L_x_133:
[----:B------:R-:W1:Y:S01]  /*7240*/  LDCU.64 UR8, c[0x4][0x80] ;  /* 0x01001000ff0877ac */ /* 0x000e620008000a00 */
[----:B------:R-:W2:Y:S01]  /*7250*/  LDC.64 R2, c[0x4][R2] ;  /* 0x0100000002027b82 */ /* 0x000ea20000000a00 */
[----:B------:R-:W-:Y:S02]  /*7260*/  HFMA2 R12, -RZ, RZ, 0, 5.9604644775390625e-08 ;  /* 0x00000001ff0c7431 */ /* 0x000fe400000001ff */
[----:B------:R-:W-:Y:S02]  /*7270*/  IMAD.MOV.U32 R8, RZ, RZ, 0x70 ;  /* 0x00000070ff087424 */ /* 0x000fe400078e00ff */
[----:B------:R-:W-:Y:S01]  /*7280*/  IMAD.MOV.U32 R13, RZ, RZ, RZ ;  /* 0x000000ffff0d7224 */ /* 0x000fe200078e00ff */
[----:B------:R-:W3:Y:S01]  /*7290*/  LDCU.64 UR6, c[0x4][0x88] ;  /* 0x01001100ff0677ac */ /* 0x000ee20008000a00 */
[----:B------:R-:W4:Y:S01]  /*72a0*/  LDCU.64 UR4, c[0x4][0x8] ;  /* 0x01000100ff0477ac */ /* 0x000f220008000a00 */
[----:B-1----:R-:W-:Y:S02]  /*72b0*/  MOV R4, UR8 ;  /* 0x0000000800047c02 */ /* 0x002fe40008000f00 */
[----:B------:R-:W-:Y:S02]  /*72c0*/  MOV R5, UR9 ;  /* 0x0000000900057c02 */ /* 0x000fe40008000f00 */
[----:B---3--:R-:W-:Y:S01]  /*72d0*/  MOV R7, UR7 ;  /* 0x0000000700077c02 */ /* 0x008fe20008000f00 */
[----:B------:R-:W-:Y:S01]  /*72e0*/  IMAD.U32 R6, RZ, RZ, UR6 ;  /* 0x00000006ff067e24 */ /* 0x000fe2000f8e00ff */
[----:B----4-:R-:W-:Y:S01]  /*72f0*/  MOV R11, UR5 ;  /* 0x00000005000b7c02 */ /* 0x010fe20008000f00 */
[----:B------:R-:W-:Y:S02]  /*7300*/  IMAD.U32 R10, RZ, RZ, UR4 ;  /* 0x00000004ff0a7e24 */ /* 0x000fe4000f8e00ff */
[----:B------:R-:W-:Y:S07]  /*7310*/  LEPC R20, `(.L_x_132) ;  /* 0x000000001014794e */ /* 0x000fee0000000000 */
[----:B--2---:R-:W-:Y:S05]  /*7320*/  CALL.ABS.NOINC R2 ;  /* 0x0000000002007343 */ /* 0x004fea0003c00000 */
.L_x_132:
[----:B------:R-:W-:Y:S01]  /*7330*/  ISETP.NE.U32.AND P4, PT, R54, RZ, PT ;  /* 0x000000ff3600720c */ /* 0x000fe20003f85070 */
[----:B------:R-:W-:Y:S01]  /*7340*/  UISETP.NE.AND UP2, UPT, UR53, URZ, UPT ;  /* 0x000000ff3500728c */ /* 0x000fe2000bf45270 */
[----:B------:R-:W-:Y:S01]  /*7350*/  ISETP.NE.U32.AND P2, PT, RZ, UR38, PT ;  /* 0x00000026ff007c0c */ /* 0x000fe2000bf45070 */
[----:B------:R-:W-:Y:S01]  /*7360*/  UISETP.NE.U32.AND UP1, UPT, UR44, URZ, UPT ;  /* 0x000000ff2c00728c */ /* 0x000fe2000bf25070 */
[----:B------:R-:W-:Y:S01]  /*7370*/  ISETP.NE.AND.EX P4, PT, R55, RZ, PT, P4 ;  /* 0x000000ff3700720c */ /* 0x000fe20003f85340 */
[----:B------:R-:W-:Y:S01]  /*7380*/  UPLOP3.LUT UP0, UPT, UPT, UPT, UPT, 0x40, 0x4 ;  /* 0x000000000004789c */ /* 0x000fe20003f0e870 */
[----:B------:R-:W-:Y:S01]  /*7390*/  ISETP.NE.AND.EX P2, PT, RZ, UR39, PT, P2 ;  /* 0x00000027ff007c0c */ /* 0x000fe2000bf45320 */
[----:B------:R-:W-:Y:S01]  /*73a0*/  UISETP.NE.AND.EX UP1, UPT, UR45, URZ, UPT, UP1 ;  /* 0x000000ff2d00728c */ /* 0x000fe2000bf25310 */
[----:B------:R-:W-:Y:S04]  /*73b0*/  PLOP3.LUT P1, PT, PT, PT, UP2, 0x80, 0x8 ;  /* 0x000000000008781c */ /* 0x000fe80003f2f028 */
[----:B------:R-:W-:Y:S06]  /*73c0*/  @UP2 UPLOP3.LUT UP0, UPT, UPT, UPT, UP1, 0x80, 0x8 ;  /* 0x000000000008289c */ /* 0x000fec0003f0f010 */
[----:B------:R-:W-:Y:S01]  /*73d0*/  PLOP3.LUT P0, PT, PT, PT, UP0, 0x80, 0x8 ;  /* 0x000000000008781c */ /* 0x000fe20003f0f008 */
[----:B------:R-:W-:Y:S01]  /*73e0*/  @!UPT UIADD3 URZ, UPT, UPT, URZ, URZ, URZ ;  /* 0x000000fffffff290 */ /* 0x000fe2000fffe0ff */
[----:B------:R-:W-:Y:S11]  /*73f0*/  BRA.U !UP1, `(.L_x_134) ;  /* 0x0000000109387547 */ /* 0x000ff6000b800000 */
[----:B------:R-:W-:Y:S01]  /*7400*/  UISETP.NE.U32.AND UP0, UPT, UR38, URZ, UPT ;  /* 0x000000ff2600728c */ /* 0x000fe2000bf05070 */
[----:B------:R-:W-:Y:S02]  /*7410*/  HFMA2 R0, -RZ, RZ, 0, 5.9604644775390625e-08 ;  /* 0x00000001ff007431 */ /* 0x000fe400000001ff */
[----:B------:R-:W-:Y:S01]  /*7420*/  IMAD.MOV.U32 R60, RZ, RZ, 0x1 ;  /* 0x00000001ff3c7424 */ /* 0x000fe200078e00ff */
[----:B------:R-:W-:Y:S06]  /*7430*/  UISETP.NE.AND.EX UP0, UPT, UR39, URZ, UPT, UP0 ;  /* 0x000000ff2700728c */ /* 0x000fec000bf05300 */
[----:B------:R-:W-:Y:S05]  /*7440*/  PLOP3.LUT P3, PT, PT, PT, UP0, 0x80, 0x8 ;  /* 0x000000000008781c */ /* 0x000fea0003f6f008 */
[----:B------:R-:W1:Y:S01]  /*7450*/  @UP0 LDCU.64 UR6, c[0x0][0x888] ;  /* 0x00011100ff0607ac */ /* 0x000e620008000a00 */
[----:B------:R-:W-:Y:S07]  /*7460*/  @UP0 UIMAD UR4, UR36, UR44, URZ ;  /* 0x0000002c240402a4 */ /* 0x000fee000f8e02ff */
[----:B------:R-:W-:Y:S01]  /*7470*/  @!P3 PRMT R60, R0, 0x7610, R60 ;  /* 0x00007610003cb816 */ /* 0x000fe2000000003c */
[----:B-1----:R-:W-:Y:S03]  /*7480*/  @UP0 UIMAD.WIDE UR6, UR4, 0x4, UR6 ;  /* 0x00000004040608a5 */ /* 0x002fe6000f8e0206 */
[----:B------:R-:W1:Y:S03]  /*7490*/  @!UP0 LDCU UR4, c[0x0][0x880] ;  /* 0x00011000ff0487ac */ /* 0x000e660008000800 */
[----:B------:R-:W-:Y:S01]  /*74a0*/  IMAD.U32 R2, RZ, RZ, UR6 ;  /* 0x00000006ff027e24 */ /* 0x000fe2000f8e00ff */
[----:B------:R-:W-:Y:S05]  /*74b0*/  MOV R3, UR7 ;  /* 0x0000000700037c02 */ /* 0x000fea0008000f00 */
[----:B-----5:R2:W5:Y:S02]  /*74c0*/  @P3 LDG.E R35, desc[UR46][R2.64] ;  /* 0x0000002e02233981 */ /* 0x020564000c1e1900 */
[----:B-12---:R-:W-:Y:S02]  /*74d0*/  @!P3 IMAD.U32 R35, RZ, RZ, UR4 ;  /* 0x00000004ff23be24 */ /* 0x006fe4000f8e00ff */
.L_x_134:
[----:B------:R-:W-:Y:S05]  /*74e0*/  @!P4 BRA `(.L_x_135) ;  /* 0x000000000020c947 */ /* 0x000fea0003800000 */
[----:B------:R-:W-:Y:S04]  /*74f0*/  ISETP.NE.U32.AND P3, PT, R52, RZ, PT ;  /* 0x000000ff3400720c */ /* 0x000fe80003f65070 */
[----:B------:R-:W-:Y:S11]  /*7500*/  ISETP.NE.AND.EX P3, PT, R53, RZ, PT, P3 ;  /* 0x000000ff3500720c */ /* 0x000ff60003f65330 */
[----:B------:R-:W-:Y:S02]  /*7510*/  @!UPT UIADD3 URZ, UPT, UPT, URZ, URZ, URZ ;  /* 0x000000fffffff290 */ /* 0x000fe4000fffe0ff */
[----:B------:R-:W1:Y:S01]  /*7520*/  @P3 LDC.64 R2, c[0x0][0x8a8] ;  /* 0x00022a00ff023b82 */ /* 0x000e620000000a00 */
[----:B------:R-:W-:Y:S04]  /*7530*/  @P3 IMAD R0, R54, UR36, RZ ;  /* 0x0000002436003c24 */ /* 0x000fe8000f8e02ff */
[----:B-1----:R-:W-:Y:S05]  /*7540*/  @P3 IMAD.WIDE R2, R0, 0x4, R2 ;  /* 0x0000000400023825 */ /* 0x002fea00078e0202 */
[----:B-----5:R1:W5:Y:S02]  /*7550*/  @P3 LDG.E R33, desc[UR46][R2.64] ;  /* 0x0000002e02213981 */ /* 0x020364000c1e1900 */
[----:B-1----:R-:W2:Y:S02]  /*7560*/  @!P3 LDC R33, c[0x0][0x8a0] ;  /* 0x00022800ff21bb82 */ /* 0x002ea40000000800 */
.L_x_135:
[----:B-----5:R-:W-:Y:S01]  /*7570*/  FSETP.NEU.AND P3, PT, R35, RZ, PT ;  /* 0x000000ff2300720b */ /* 0x020fe20003f6d000 */
[----:B------:R-:W-:Y:S01]  /*7580*/  IMAD.U32 R2, RZ, RZ, UR56 ;  /* 0x00000038ff027e24 */ /* 0x000fe2000f8e00ff */
[----:B------:R-:W-:Y:S01]  /*7590*/  SEL R5, RZ, 0xffffffff, P2 ;  /* 0xffffffffff057807 */ /* 0x000fe20001000000 */
[----:B------:R-:W-:Y:S01]  /*75a0*/  ULOP3.LUT UR4, UR51, 0x1, URZ, 0x3c, !UPT ;  /* 0x0000000133047892 */ /* 0x000fe2000f8e3cff */
[----:B------:R-:W-:Y:S01]  /*75b0*/  @P1 LOP3.LUT P2, RZ, R60, 0xff, RZ, 0xc0, !PT ;  /* 0x000000ff3cff1812 */ /* 0x000fe2000784c0ff */
[----:B------:R-:W-:Y:S01]  /*75c0*/  BSSY B1, `(.L_x_136) ;  /* 0x000003d000017945 */ /* 0x000fe20003800000 */
[----:B------:R-:W-:Y:S01]  /*75d0*/  @P1 SEL R0, RZ, 0xffffffff, P3 ;  /* 0xffffffffff001807 */ /* 0x000fe20001800000 */
[----:B------:R-:W-:Y:S01]  /*75e0*/  IMAD.MOV.U32 R47, RZ, RZ, 0x1 ;  /* 0x00000001ff2f7424 */ /* 0x000fe200078e00ff */
[----:B------:R-:W-:Y:S01]  /*75f0*/  LEA R2, R2, UR48, 0x3 ;  /* 0x0000003002027c11 */ /* 0x000fe2000f8e18ff */
[----:B------:R-:W-:Y:S01]  /*7600*/  IMAD.U32 R45, RZ, RZ, UR4 ;  /* 0x00000004ff2d7e24 */ /* 0x000fe2000f8e00ff */
[----:B------:R-:W-:Y:S01]  /*7610*/  @P0 SEL R0, R5, R0, !P2 ;  /* 0x0000000005000207 */ /* 0x000fe20005000000 */
[----:B------:R-:W-:Y:S01]  /*7620*/  IMAD.U32 R46, RZ, RZ, UR56 ;  /* 0x00000038ff2e7e24 */ /* 0x000fe2000f8e00ff */
[C---:B------:R-:W-:Y:S02]  /*7630*/  LEA R44, R31.reuse, UR48, 0x3 ;  /* 0x000000301f2c7c11 */ /* 0x040fe4000f8e18ff */
[----:B------:R-:W-:Y:S02]  /*7640*/  CS2R R50, SRZ ;  /* 0x0000000000327805 */ /* 0x000fe4000001ff00 */
[----:B------:R-:W-:Y:S02]  /*7650*/  @P1 LOP3.LUT R0, R0, 0x1, RZ, 0xc0, !PT ;  /* 0x0000000100001812 */ /* 0x000fe400078ec0ff */
[----:B------:R-:W-:Y:S02]  /*7660*/  CS2R R48, SRZ ;  /* 0x0000000000307805 */ /* 0x000fe4000001ff00 */
[----:B------:R-:W-:Y:S02]  /*7670*/  SHF.L.U32 R3, R68, 0x1f, RZ ;  /* 0x0000001f44037819 */ /* 0x000fe400000006ff */
[----:B------:R-:W-:Y:S02]  /*7680*/  CS2R R42, SRZ ;  /* 0x00000000002a7805 */ /* 0x000fe4000001ff00 */
[----:B------:R-:W-:Y:S02]  /*7690*/  ISETP.NE.U32.OR P5, PT, R0, 0x1, !P1 ;  /* 0x000000010000780c */ /* 0x000fe40004fa5470 */
[----:B------:R-:W-:Y:S02]  /*76a0*/  CS2R R40, SRZ ;  /* 0x0000000000287805 */ /* 0x000fe4000001ff00 */
[----:B------:R-:W-:Y:S02]  /*76b0*/  PLOP3.LUT P2, PT, PT, PT, UP1, 0x80, 0x8 ;  /* 0x000000000008781c */ /* 0x000fe40003f4f018 */
[----:B------:R-:W-:Y:S02]  /*76c0*/  LEA.HI R34, R31, R31, RZ, 0x1 ;  /* 0x0000001f1f227211 */ /* 0x000fe400078f08ff */
[----:B------:R-:W-:Y:S02]  /*76d0*/  LOP3.LUT P4, R72, R60, 0xff, RZ, 0xc0, !PT ;  /* 0x000000ff3c487812 */ /* 0x000fe4000788c0ff */
[----:B------:R-:W-:Y:S02]  /*76e0*/  SEL R4, RZ, 0xffffffff, P3 ;  /* 0xffffffffff047807 */ /* 0x000fe40001800000 */
[----:B------:R-:W-:Y:S02]  /*76f0*/  P2R R74, PR, RZ, 0x20 ;  /* 0x00000020ff4a7803 */ /* 0x000fe40000000000 */
[----:B------:R-:W-:Y:S03]  /*7700*/  @P5 SHF.L.U32 R0, R45, 0x1f, RZ ;  /* 0x0000001f2d005819 */ /* 0x000fe600000006ff */
[----:B------:R-:W-:Y:S01]  /*7710*/  @P2 SEL R4, R5, R4, !P4 ;  /* 0x0000000405042207 */ /* 0x000fe20006000000 */
[----:B------:R1:W3:Y:S03]  /*7720*/  @P5 SYNCS.PHASECHK.TRANS64.TRYWAIT P1, [R2+URZ+0x350], R0 ;  /* 0x00035000020055a7 */ /* 0x0002e600080211ff */
[----:B------:R-:W-:Y:S04]  /*7730*/  LOP3.LUT R4, R4, 0x1, RZ, 0xc0, !PT ;  /* 0x0000000104047812 */ /* 0x000fe800078ec0ff */
[----:B------:R-:W-:Y:S04]  /*7740*/  ISETP.NE.U32.AND P2, PT, R4, 0x1, PT ;  /* 0x000000010400780c */ /* 0x000fe80003f45070 */
[----:B------:R-:W-:Y:S01]  /*7750*/  P2R R76, PR, RZ, 0x4 ;  /* 0x00000004ff4c7803 */ /* 0x000fe20000000000 */
[----:B------:R4:W2:Y:S01]  /*7760*/  SYNCS.PHASECHK.TRANS64.TRYWAIT P0, [R44+URZ+0x3b0], R3 ;  /* 0x0003b0032c0075a7 */ /* 0x0008a200080011ff */
[C---:B-1----:R-:W-:Y:S01]  /*7770*/  IMAD.SHL.U32 R0, R34.reuse, 0x20, RZ ;  /* 0x0000002022007824 */ /* 0x042fe200078e00ff */
[----:B------:R-:W-:Y:S04]  /*7780*/  LOP3.LUT R34, R34, 0xffe, RZ, 0xc0, !PT ;  /* 0x00000ffe22227812 */ /* 0x000fe800078ec0ff */
[----:B------:R-:W-:Y:S01]  /*7790*/  LOP3.LUT R0, R0, 0xffffffc0, RZ, 0xc0, !PT ;  /* 0xffffffc000007812 */ /* 0x000fe200078ec0ff */
[----:B------:R-:W-:Y:S04]  /*77a0*/  IMAD.IADD R34, R31, 0x1, -R34 ;  /* 0x000000011f227824 */ /* 0x000fe800078e0a22 */
[----:B------:R-:W-:Y:S04]  /*77b0*/  IMAD.IADD R0, R32, 0x1, R0 ;  /* 0x0000000120007824 */ /* 0x000fe800078e0200 */
[----:B------:R-:W-:Y:S01]  /*77c0*/  IMAD R34, R34, 0x100000, R0 ;  /* 0x0010000022227824 */ /* 0x000fe200078e0200 */
[----:B---3--:R-:W-:Y:S01]  /*77d0*/  @P5 SEL R47, RZ, 0x1, !P1 ;  /* 0x00000001ff2f5807 */ /* 0x008fe20004800000 */
[----:B----4-:R-:W-:Y:S06]  /*77e0*/  @!P5 BRA `(.L_x_137) ;  /* 0x000000000068d947 */ /* 0x010fec0003800000 */
[----:B------:R-:W-:Y:S01]  /*77f0*/  HFMA2 R43, -RZ, RZ, 0, 0 ;  /* 0x00000000ff2b7431 */ /* 0x000fe200000001ff */
[----:B------:R-:W-:Y:S01]  /*7800*/  ISETP.NE.AND P1, PT, R47, RZ, PT ;  /* 0x000000ff2f00720c */ /* 0x000fe20003f25270 */
[----:B------:R-:W-:Y:S01]  /*7810*/  IMAD.U32 R0, RZ, RZ, UR56 ;  /* 0x00000038ff007e24 */ /* 0x000fe2000f8e00ff */
[----:B------:R-:W-:Y:S11]  /*7820*/  BSSY B0, `(.L_x_138) ;  /* 0x0000005000007945 */ /* 0x000ff60003800000 */
[----:B------:R-:W-:Y:S05]  /*7830*/  @P1 BRA `(.L_x_139) ;  /* 0x00000000000c1947 */ /* 0x000fea0003800000 */
[----:B------:R-:W-:Y:S04]  /*7840*/  SHF.L.U32 R4, R45, 0x1f, RZ ;  /* 0x0000001f2d047819 */ /* 0x000fe800000006ff */
[----:B------:R-:W1:Y:S02]  /*7850*/  SYNCS.PHASECHK.TRANS64.TRYWAIT P1, [R2+URZ+0x350], R4 ;  /* 0x00035004020075a7 */ /* 0x000e6400080211ff */
[----:B-1----:R-:W-:Y:S05]  /*7860*/  @!P1 BRA `(.L_x_140) ;  /* 0x0000003000349947 */ /* 0x002fea0003800000 */
.L_x_139:
[----:B------:R-:W-:Y:S05]  /*7870*/  BSYNC B0 ;  /* 0x0000000000007941 */ /* 0x000fea0003800000 */
.L_x_138:
[----:B------:R-:W-:Y:S01]  /*7880*/  ISETP.NE.AND P1, PT, R76, RZ, PT ;  /* 0x000000ff4c00720c */ /* 0x000fe20003f25270 */
[----:B------:R-:W-:Y:S01]  /*7890*/  IMAD.MOV.U32 R42, RZ, RZ, RZ ;  /* 0x000000ffff2a7224 */ /* 0x000fe200078e00ff */
[----:B------:R-:W-:Y:S02]  /*78a0*/  CS2R R40, SRZ ;  /* 0x0000000000287805 */ /* 0x000fe4000001ff00 */
[----:B------:R-:W-:Y:S02]  /*78b0*/  CS2R R50, SRZ ;  /* 0x0000000000327805 */ /* 0x000fe4000001ff00 */
[----:B------:R-:W-:Y:S07]  /*78c0*/  CS2R R48, SRZ ;  /* 0x0000000000307805 */ /* 0x000fee000001ff00 */
[----:B-1----:R-:W-:Y:S01]  /*78d0*/  @P1 IMAD R2, R0, 0x800, R64 ;  /* 0x0000080000021824 */ /* 0x002fe200078e0240 */
[----:B------:R-:W-:Y:S05]  /*78e0*/  @P1 WARPSYNC.ALL ;  /* 0x0000000000001948 */ /* 0x000fea0003800000 */
[----:B------:R-:W-:Y:S01]  /*78f0*/  @P1 LEA R2, R2, UR48, 0x1 ;  /* 0x0000003002021c11 */ /* 0x000fe2000f8e08ff */
[----:B------:R-:W-:Y:S04]  /*7900*/  UIADD3 UR5, UPT, UPT, UR56, 0x1, URZ ;  /* 0x0000000138057890 */ /* 0x000fe8000fffe0ff */
[----:B------:R1:W3:Y:S01]  /*7910*/  @P1 LDSM.16.M88.4 R40, [R2+0x600] ;  /* 0x000600000228183b */ /* 0x0002e20000000200 */
[----:B------:R-:W-:Y:S01]  /*7920*/  UISETP.NE.AND UP0, UPT, UR5, 0x3, UPT ;  /* 0x000000030500788c */ /* 0x000fe2000bf05270 */
[----:B------:R-:W-:Y:S03]  /*7930*/  @P1 IMAD R0, R69, 0x2, R2 ;  /* 0x0000000245001824 */ /* 0x000fe600078e0202 */
[----:B------:R-:W-:Y:S02]  /*7940*/  USEL UR4, URZ, 0x1, UP0 ;  /* 0x00000001ff047887 */ /* 0x000fe40008000000 */
[----:B------:R1:W4:Y:S01]  /*7950*/  @P1 LDSM.16.M88.4 R48, [R0+0x600] ;  /* 0x000600000030183b */ /* 0x0003220000000200 */
[----:B------:R-:W-:Y:S03]  /*7960*/  USEL UR5, UR5, URZ, UP0 ;  /* 0x000000ff05057287 */ /* 0x000fe60008000000 */
[----:B------:R-:W-:Y:S03]  /*7970*/  LOP3.LUT R45, R45, UR4, RZ, 0x3c, !PT ;  /* 0x000000042d2d7c12 */ /* 0x000fe6000f8e3cff */
[----:B------:R-:W-:Y:S02]  /*7980*/  IMAD.U32 R46, RZ, RZ, UR5 ;  /* 0x00000005ff2e7e24 */ /* 0x000fe4000f8e00ff */
.L_x_137:
[----:B------:R-:W-:Y:S05]  /*7990*/  BSYNC B1 ;  /* 0x0000000000017941 */ /* 0x000fea0003800000 */
.L_x_136:
[----:B-1----:R-:W-:Y:S04]  /*79a0*/  SHF.R.U32.HI R0, RZ, 0x15, R34 ;  /* 0x00000015ff007819 */ /* 0x002fe80000011622 */
[----:B------:R-:W-:Y:S01]  /*79b0*/  LOP3.LUT P1, RZ, R0, 0x3, R65, 0x48, !PT ;  /* 0x0000000300ff7812 */ /* 0x000fe20007824841 */
[----:B------:R-:W-:Y:S01]  /*79c0*/  @!UPT UIADD3 URZ, UPT, UPT, URZ, URZ, URZ ;  /* 0x000000fffffff290 */ /* 0x000fe2000fffe0ff */
[----:B--2---:R-:W-:Y:S11]  /*79d0*/  @P0 BRA `(.L_x_141) ;  /* 0x0000000000080947 */ /* 0x004ff60003800000 */
[----:B------:R-:W1:Y:S02]  /*79e0*/  SYNCS.PHASECHK.TRANS64.TRYWAIT P0, [R44+URZ+0x3b0], R3 ;  /* 0x0003b0032c0075a7 */ /* 0x000e6400080011ff */
[----:B-1----:R-:W-:Y:S05]  /*79f0*/  @!P0 BRA `(.L_x_142) ;  /* 0x0000002c00e48947 */ /* 0x002fea0003800000 */
.L_x_141:
[----:B------:R-:W-:Y:S05]  /*7a00*/  @!P1 BRA `(.L_x_143) ;  /* 0x0000000000409947 */ /* 0x000fea0003800000 */
[----:B------:R-:W2:Y:S01]  /*7a10*/  LDCU.64 UR8, c[0x4][0x70] ;  /* 0x01000e00ff0877ac */ /* 0x000ea20008000a00 */
[----:B-1----:R-:W-:Y:S01]  /*7a20*/  MOV R3, 0x0 ;  /* 0x0000000000037802 */ /* 0x002fe20000000f00 */
[----:B------:R-:W-:Y:S02]  /*7a30*/  HFMA2 R12, -RZ, RZ, 0, 5.9604644775390625e-08 ;  /* 0x00000001ff0c7431 */ /* 0x000fe400000001ff */
[----:B------:R-:W-:Y:S02]  /*7a40*/  IMAD.MOV.U32 R8, RZ, RZ, 0x192 ;  /* 0x00000192ff087424 */ /* 0x000fe400078e00ff */
[----:B------:R-:W-:Y:S01]  /*7a50*/  IMAD.MOV.U32 R13, RZ, RZ, RZ ;  /* 0x000000ffff0d7224 */ /* 0x000fe200078e00ff */
[----:B------:R-:W1:Y:S01]  /*7a60*/  LDCU.64 UR6, c[0x4][0x78] ;  /* 0x01000f00ff0677ac */ /* 0x000e620008000a00 */
[----:B------:R-:W3:Y:S01]  /*7a70*/  LDC.64 R2, c[0x4][R3] ;  /* 0x0100000003027b82 */ /* 0x000ee20000000a00 */
[----:B------:R-:W5:Y:S01]  /*7a80*/  LDCU.64 UR4, c[0x4][0x10] ;  /* 0x01000200ff0477ac */ /* 0x000f620008000a00 */
[----:B--2---:R-:W-:Y:S01]  /*7a90*/  MOV R5, UR9 ;  /* 0x0000000900057c02 */ /* 0x004fe20008000f00 */
[----:B------:R-:W-:Y:S01]  /*7aa0*/  IMAD.U32 R4, RZ, RZ, UR8 ;  /* 0x00000008ff047e24 */ /* 0x000fe2000f8e00ff */
[----:B-1----:R-:W-:Y:S01]  /*7ab0*/  MOV R7, UR7 ;  /* 0x0000000700077c02 */ /* 0x002fe20008000f00 */
[----:B------:R-:W-:Y:S01]  /*7ac0*/  IMAD.U32 R6, RZ, RZ, UR6 ;  /* 0x00000006ff067e24 */ /* 0x000fe2000f8e00ff */
[----:B-----5:R-:W-:Y:S01]  /*7ad0*/  MOV R11, UR5 ;  /* 0x00000005000b7c02 */ /* 0x020fe20008000f00 */
[----:B------:R-:W-:Y:S02]  /*7ae0*/  IMAD.U32 R10, RZ, RZ, UR4 ;  /* 0x00000004ff0a7e24 */ /* 0x000fe4000f8e00ff */
[----:B------:R-:W-:Y:S07]  /*7af0*/  LEPC R20, `(.L_x_143) ;  /* 0x000000001014794e */ /* 0x000fee0000000000 */
[----:B---34-:R-:W-:Y:S05]  /*7b00*/  CALL.ABS.NOINC R2 ;  /* 0x0000000002007343 */ /* 0x018fea0003c00000 */
.L_x_143:
[----:B-1-3--:R-:W-:Y:S01]  /*7b10*/  SHF.L.U32 R3, R40, 0x10, RZ ;  /* 0x0000001028037819 */ /* 0x00afe200000006ff */
[----:B------:R-:W-:Y:S05]  /*7b20*/  WARPSYNC.ALL ;  /* 0x0000000000007948 */ /* 0x000fea0003800000 */
[----:B------:R-:W-:Y:S01]  /*7b30*/  R2UR UR4, R34 ;  /* 0x00000000220472ca */ /* 0x000fe200000e0000 */
[----:B------:R-:W-:Y:S01]  /*7b40*/  BSSY.RECONVERGENT B0, `(.L_x_144) ;  /* 0x0000050000007945 */ /* 0x000fe20003800200 */
[----:B------:R-:W-:Y:S02]  /*7b50*/  SHF.L.U32 R20, R42, 0x10, RZ ;  /* 0x000000102a147819 */ /* 0x000fe400000006ff */
[----:B------:R-:W-:Y:S02]  /*7b60*/  SHF.L.U32 R75, R69, 0x1, RZ ;  /* 0x00000001454b7819 */ /* 0x000fe400000006ff */
[----:B------:R-:W-:Y:S07]  /*7b70*/  ISETP.NE.AND P0, PT, R70, RZ, PT ;  /* 0x000000ff4600720c */ /* 0x000fee0003f05270 */
[----:B------:R-:W1:Y:S02]  /*7b80*/  LDTM.16dp256bit.x4 R4, tmem[UR4] ;  /* 0x00000004000479ee */ /* 0x000e640008120000 */
[C---:B-1----:R-:W-:Y:S01]  /*7b90*/  FMUL R0, R33.reuse, R4 ;  /* 0x0000000421007220 */ /* 0x042fe20000400000 */
[----:B------:R-:W-:Y:S01]  /*7ba0*/  LOP3.LUT R4, R40, 0xffff0000, RZ, 0xc0, !PT ;  /* 0xffff000028047812 */ /* 0x000fe200078ec0ff */
[----:B------:R-:W-:Y:S01]  /*7bb0*/  FMUL R2, R33, R5 ;  /* 0x0000000521027220 */ /* 0x000fe20000400000 */
[----:B------:R-:W-:Y:S01]  /*7bc0*/  SHF.L.U32 R5, R41, 0x10, RZ ;  /* 0x0000001029057819 */ /* 0x000fe200000006ff */
[----:B------:R-:W-:Y:S01]  /*7bd0*/  FFMA R0, R35, R3, R0 ;  /* 0x0000000323007223 */ /* 0x000fe20000000000 */
[----:B------:R-:W-:Y:S01]  /*7be0*/  FMUL R3, R33, R6 ;  /* 0x0000000621037220 */ /* 0x000fe20000400000 */
[----:B------:R-:W-:Y:S01]  /*7bf0*/  LOP3.LUT R6, R41, 0xffff0000, RZ, 0xc0, !PT ;  /* 0xffff000029067812 */ /* 0x000fe200078ec0ff */
[----:B------:R-:W-:Y:S01]  /*7c00*/  FFMA R2, R35, R4, R2 ;  /* 0x0000000423027223 */ /* 0x000fe20000000002 */
[----:B------:R-:W-:Y:S01]  /*7c10*/  FMUL R7, R33, R7 ;  /* 0x0000000721077220 */ /* 0x000fe20000400000 */
[----:B------:R-:W-:Y:S01]  /*7c20*/  FFMA R3, R35, R5, R3 ;  /* 0x0000000523037223 */ /* 0x000fe20000000003 */
[C---:B------:R-:W-:Y:S01]  /*7c30*/  FMUL R4, R33.reuse, R8 ;  /* 0x0000000821047220 */ /* 0x040fe20000400000 */
[----:B------:R-:W-:Y:S01]  /*7c40*/  FMUL R5, R33, R9 ;  /* 0x0000000921057220 */ /* 0x000fe20000400000 */
[----:B------:R-:W-:Y:S01]  /*7c50*/  F2FP.BF16.F32.PACK_AB R36, R2, R0 ;  /* 0x000000000224723e */ /* 0x000fe200000010ff */
[C---:B------:R-:W-:Y:S01]  /*7c60*/  FFMA R7, R35.reuse, R6, R7 ;  /* 0x0000000623077223 */ /* 0x040fe20000000007 */
[----:B------:R-:W-:Y:S01]  /*7c70*/  LOP3.LUT R0, R42, 0xffff0000, RZ, 0xc0, !PT ;  /* 0xffff00002a007812 */ /* 0x000fe200078ec0ff */
[----:B------:R-:W-:Y:S01]  /*7c80*/  FFMA R4, R35, R20, R4 ;  /* 0x0000001423047223 */ /* 0x000fe20000000004 */
[----:B------:R-:W-:Y:S01]  /*7c90*/  SHF.L.U32 R2, R43, 0x10, RZ ;  /* 0x000000102b027819 */ /* 0x000fe200000006ff */
[----:B------:R-:W-:Y:S01]  /*7ca0*/  FMUL R6, R33, R10 ;  /* 0x0000000a21067220 */ /* 0x000fe20000400000 */
[----:B------:R-:W-:Y:S01]  /*7cb0*/  F2FP.BF16.F32.PACK_AB R37, R7, R3 ;  /* 0x000000030725723e */ /* 0x000fe200000010ff */
[----:B------:R-:W-:Y:S01]  /*7cc0*/  FFMA R5, R35, R0, R5 ;  /* 0x0000000023057223 */ /* 0x000fe20000000005 */
[----:B------:R-:W-:Y:S01]  /*7cd0*/  LOP3.LUT R3, R43, 0xffff0000, RZ, 0xc0, !PT ;  /* 0xffff00002b037812 */ /* 0x000fe200078ec0ff */
[----:B------:R-:W-:Y:S01]  /*7ce0*/  FFMA R6, R35, R2, R6 ;  /* 0x0000000223067223 */ /* 0x000fe20000000006 */
[C---:B----4-:R-:W-:Y:S01]  /*7cf0*/  SHF.L.U32 R7, R48.reuse, 0x10, RZ ;  /* 0x0000001030077819 */ /* 0x050fe200000006ff */
[C---:B------:R-:W-:Y:S01]  /*7d00*/  FMUL R11, R33.reuse, R11 ;  /* 0x0000000b210b7220 */ /* 0x040fe20000400000 */
[----:B------:R-:W-:Y:S01]  /*7d10*/  LOP3.LUT R0, R48, 0xffff0000, RZ, 0xc0, !PT ;  /* 0xffff000030007812 */ /* 0x000fe200078ec0ff */
[----:B------:R-:W-:Y:S01]  /*7d20*/  FMUL R8, R33, R12 ;  /* 0x0000000c21087220 */ /* 0x000fe20000400000 */
[----:B------:R-:W-:Y:S01]  /*7d30*/  SHF.L.U32 R2, R49, 0x10, RZ ;  /* 0x0000001031027819 */ /* 0x000fe200000006ff */
[----:B------:R-:W-:Y:S01]  /*7d40*/  FMUL R9, R33, R13 ;  /* 0x0000000d21097220 */ /* 0x000fe20000400000 */
[----:B------:R-:W-:Y:S01]  /*7d50*/  F2FP.BF16.F32.PACK_AB R38, R5, R4 ;  /* 0x000000040526723e */ /* 0x000fe200000010ff */
[C---:B------:R-:W-:Y:S01]  /*7d60*/  FFMA R11, R35.reuse, R3, R11 ;  /* 0x00000003230b7223 */ /* 0x040fe2000000000b */
[----:B------:R-:W-:Y:S01]  /*7d70*/  MOV R5, UR56 ;  /* 0x0000003800057c02 */ /* 0x000fe20008000f00 */
[----:B------:R-:W-:Y:S01]  /*7d80*/  FFMA R8, R35, R7, R8 ;  /* 0x0000000723087223 */ /* 0x000fe20000000008 */
[----:B------:R-:W-:Y:S01]  /*7d90*/  SHF.L.U32 R3, R51, 0x10, RZ ;  /* 0x0000001033037819 */ /* 0x000fe200000006ff */
[----:B------:R-:W-:Y:S01]  /*7da0*/  FFMA R9, R35, R0, R9 ;  /* 0x0000000023097223 */ /* 0x000fe20000000009 */
[----:B------:R-:W-:Y:S01]  /*7db0*/  LOP3.LUT R0, R49, 0xffff0000, RZ, 0xc0, !PT ;  /* 0xffff000031007812 */ /* 0x000fe200078ec0ff */
[----:B------:R-:W-:Y:S01]  /*7dc0*/  FMUL R10, R33, R14 ;  /* 0x0000000e210a7220 */ /* 0x000fe20000400000 */
[----:B------:R-:W-:Y:S01]  /*7dd0*/  LOP3.LUT R4, R51, 0xffff0000, RZ, 0xc0, !PT ;  /* 0xffff000033047812 */ /* 0x000fe200078ec0ff */
[C---:B------:R-:W-:Y:S01]  /*7de0*/  FMUL R15, R33.reuse, R15 ;  /* 0x0000000f210f7220 */ /* 0x040fe20000400000 */
[----:B------:R-:W-:Y:S01]  /*7df0*/  FMUL R12, R33, R16 ;  /* 0x00000010210c7220 */ /* 0x000fe20000400000 */
[C---:B------:R-:W-:Y:S01]  /*7e00*/  FFMA R10, R35.reuse, R2, R10 ;  /* 0x00000002230a7223 */ /* 0x040fe2000000000a */
[C---:B------:R-:W-:Y:S01]  /*7e10*/  LOP3.LUT R2, R50.reuse, 0xffff0000, RZ, 0xc0, !PT ;  /* 0xffff000032027812 */ /* 0x040fe200078ec0ff */
[----:B------:R-:W-:Y:S01]  /*7e20*/  FFMA R15, R35, R0, R15 ;  /* 0x00000000230f7223 */ /* 0x000fe2000000000f */
[----:B------:R-:W-:Y:S01]  /*7e30*/  SHF.L.U32 R0, R50, 0x10, RZ ;  /* 0x0000001032007819 */ /* 0x000fe200000006ff */
[C---:B------:R-:W-:Y:S01]  /*7e40*/  FMUL R13, R33.reuse, R17 ;  /* 0x00000011210d7220 */ /* 0x040fe20000400000 */
[C---:B------:R-:W-:Y:S01]  /*7e50*/  FMUL R14, R33.reuse, R18 ;  /* 0x00000012210e7220 */ /* 0x040fe20000400000 */
[----:B------:R-:W-:Y:S01]  /*7e60*/  FMUL R19, R33, R19 ;  /* 0x0000001321137220 */ /* 0x000fe20000400000 */
[----:B------:R-:W-:Y:S01]  /*7e70*/  LEA R5, R5, R64, 0xb ;  /* 0x0000004005057211 */ /* 0x000fe200078e58ff */
[C---:B------:R-:W-:Y:S01]  /*7e80*/  FFMA R12, R35.reuse, R0, R12 ;  /* 0x00000000230c7223 */ /* 0x040fe2000000000c */
[C---:B------:R-:W-:Y:S01]  /*7e90*/  FFMA R13, R35.reuse, R2, R13 ;  /* 0x00000002230d7223 */ /* 0x040fe2000000000d */
[C---:B------:R-:W-:Y:S01]  /*7ea0*/  FFMA R14, R35.reuse, R3, R14 ;  /* 0x00000003230e7223 */ /* 0x040fe2000000000e */
[----:B------:R-:W-:Y:S01]  /*7eb0*/  FFMA R19, R35, R4, R19 ;  /* 0x0000000423137223 */ /* 0x000fe20000000013 */
[----:B------:R-:W-:Y:S02]  /*7ec0*/  F2FP.BF16.F32.PACK_AB R39, R11, R6 ;  /* 0x000000060b27723e */ /* 0x000fe400000010ff */
[----:B------:R-:W-:Y:S02]  /*7ed0*/  LEA R5, R5, UR48, 0x1 ;  /* 0x0000003005057c11 */ /* 0x000fe4000f8e08ff */
[----:B------:R-:W-:Y:S02]  /*7ee0*/  F2FP.BF16.F32.PACK_AB R8, R9, R8 ;  /* 0x000000080908723e */ /* 0x000fe400000010ff */
[----:B------:R-:W-:Y:S01]  /*7ef0*/  F2FP.BF16.F32.PACK_AB R9, R15, R10 ;  /* 0x0000000a0f09723e */ /* 0x000fe200000010ff */
[----:B------:R1:W-:Y:S01]  /*7f00*/  STSM.16.M88.4 [R5+0x600], R36 ;  /* 0x0006002405007844 */ /* 0x0003e20000000200 */
[----:B------:R-:W-:Y:S02]  /*7f10*/  F2FP.BF16.F32.PACK_AB R10, R13, R12 ;  /* 0x0000000c0d0a723e */ /* 0x000fe400000010ff */
[----:B------:R-:W-:Y:S02]  /*7f20*/  F2FP.BF16.F32.PACK_AB R11, R19, R14 ;  /* 0x0000000e130b723e */ /* 0x000fe400000010ff */
[----:B------:R-:W-:Y:S05]  /*7f30*/  IADD3 R0, PT, PT, R75, 0x600, R5 ;  /* 0x000006004b007810 */ /* 0x000fea0007ffe005 */
[----:B------:R1:W-:Y:S01]  /*7f40*/  STSM.16.M88.4 [R0], R8 ;  /* 0x0000000800007844 */ /* 0x0003e20000000200 */
[----:B------:R-:W-:Y:S01]  /*7f50*/  @!PT LDS RZ, [RZ] ;  /* 0x00000000fffff984 */ /* 0x000fe20000000800 */
[----:B------:R-:W-:Y:S01]  /*7f60*/  @!PT LDS RZ, [RZ] ;  /* 0x00000000fffff984 */ /* 0x000fe20000000800 */
[----:B------:R-:W-:Y:S01]  /*7f70*/  @!PT LDS RZ, [RZ] ;  /* 0x00000000fffff984 */ /* 0x000fe20000000800 */
[----:B------:R-:W-:Y:S01]  /*7f80*/  @!PT LDS RZ, [RZ] ;  /* 0x00000000fffff984 */ /* 0x000fe20000000800 */
[----:B------:R2:W-:Y:S07]  /*7f90*/  MEMBAR.ALL.CTA ;  /* 0x0000000000007992 */ /* 0x0005ee0000008000 */
[----:B--2---:R-:W2:Y:S02]  /*7fa0*/  FENCE.VIEW.ASYNC.S ;  /* 0x00000000000073c6 */ /* 0x004ea40000000000 */
[----:B--2---:R-:W-:Y:S06]  /*7fb0*/  BAR.SYNC.DEFER_BLOCKING 0x1, 0x80 ;  /* 0x0042000000007b1d */ /* 0x004fec0000010000 */
[----:B------:R-:W-:Y:S05]  /*7fc0*/  @P0 BRA `(.L_x_145) ;  /* 0x00000000001c0947 */ /* 0x000fea0003800000 */
[----:B------:R-:W-:Y:S02]  /*7fd0*/  UIADD3 UR6, UP0, UPT, UR54, 0x680, URZ ;  /* 0x0000068036067890 */ /* 0x000fe4000ff1e0ff */
[----:B------:R-:W-:Y:S02]  /*7fe0*/  ULEA UR4, UR56, UR48, 0xc ;  /* 0x0000003038047291 */ /* 0x000fe4000f8e60ff */
[----:B------:R-:W-:Y:S02]  /*7ff0*/  UIADD3.X UR7, UPT, UPT, URZ, UR55, URZ, UP0, !UPT ;  /* 0x00000037ff077290 */ /* 0x000fe400087fe4ff */
[----:B------:R-:W-:Y:S01]  /*8000*/  UIADD3 UR40, UPT, UPT, UR4, 0x600, URZ ;  /* 0x0000060004287890 */ /* 0x000fe2000fffe0ff */
[----:B------:R-:W-:Y:S08]  /*8010*/  UMOV UR43, UR36 ;  /* 0x00000024002b7c82 */ /* 0x000ff00008000000 */
[----:B------:R2:W-:Y:S02]  /*8020*/  UTMASTG.3D [UR40], [UR6] ;  /* 0x00000028060073b5 */ /* 0x0005e40008010000 */
[----:B--2---:R0:W-:Y:S02]  /*8030*/  UTMACMDFLUSH ;  /* 0x00000000000079b7 */ /* 0x0041e40000000000 */
.L_x_145:
[----:B------:R-:W-:Y:S05]  /*8040*/  BSYNC.RECONVERGENT B0 ;  /* 0x0000000000007941 */ /* 0x000fea0003800200 */
.L_x_144:
[----:B------:R-:W-:Y:S01]  /*8050*/  UIADD3 UR40, UPT, UPT, UR56, 0x1, URZ ;  /* 0x0000000138287890 */ /* 0x000fe2000fffe0ff */
[----:B------:R-:W-:Y:S03]  /*8060*/  BSSY.RECONVERGENT B0, `(.L_x_146) ;  /* 0x0000005000007945 */ /* 0x000fe60003800200 */
[----:B------:R-:W-:Y:S04]  /*8070*/  UISETP.NE.AND UP0, UPT, UR40, 0x3, UPT ;  /* 0x000000032800788c */ /* 0x000fe8000bf05270 */
[----:B------:R-:W-:Y:S01]  /*8080*/  USEL UR43, UR40, URZ, UP0 ;  /* 0x000000ff282b7287 */ /* 0x000fe20008000000 */
[----:B------:R-:W-:Y:S11]  /*8090*/  @P0 BRA `(.L_x_147) ;  /* 0x0000000000040947 */ /* 0x000ff60003800000 */
[----:B------:R-:W-:Y:S04]  /*80a0*/  DEPBAR.LE SB0, 0x1 ;  /* 0x000080400000791a */ /* 0x000fe80000000000 */
.L_x_147:
[----:B------:R-:W-:Y:S05]  /*80b0*/  BSYNC.RECONVERGENT B0 ;  /* 0x0000000000007941 */ /* 0x000fea0003800200 */
.L_x_146:
[----:B------:R-:W-:Y:S01]  /*80c0*/  BAR.SYNC.DEFER_BLOCKING 0x1, 0x80 ;  /* 0x0042000000007b1d */ /* 0x000fe20000010000 */
[----:B------:R-:W-:Y:S01]  /*80d0*/  ISETP.NE.AND P1, PT, R74, RZ, PT ;  /* 0x000000ff4a00720c */ /* 0x000fe20003f25270 */
[----:B------:R-:W-:Y:S01]  /*80e0*/  UISETP.NE.AND UP0, UPT, UR50, URZ, UPT ;  /* 0x000000ff3200728c */ /* 0x000fe2000bf05270 */
[----:B------:R-:W-:Y:S11]  /*80f0*/  LEA R2, R46, UR48, 0x3 ;  /* 0x000000302e027c11 */ /* 0x000ff6000f8e18ff */
[----:B------:R-:W-:Y:S01]  /*8100*/  @P1 SHF.L.U32 R3, R45, 0x1f, RZ ;  /* 0x0000001f2d031819 */ /* 0x000fe200000006ff */
[----:B------:R-:W-:Y:S06]  /*8110*/  BRA.U !UP0, `(.L_x_148) ;  /* 0x0000000108247547 */ /* 0x000fec000b800000 */
[----:B------:R-:W-:Y:S01]  /*8120*/  IMAD.U32 R4, RZ, RZ, UR49 ;  /* 0x00000031ff047e24 */ /* 0x000fe2000f8e00ff */
[----:B-1----:R-:W-:Y:S01]  /*8130*/  MOV R0, UR37 ;  /* 0x0000002500007c02 */ /* 0x002fe20008000f00 */
[----:B------:R-:W-:Y:S03]  /*8140*/  UIADD3 UR49, UPT, UPT, UR49, 0x1, URZ ;  /* 0x0000000131317890 */ /* 0x000fe6000fffe0ff */
[----:B------:R-:W-:Y:S01]  /*8150*/  @P1 LEA R4, R4, UR48, 0x3 ;  /* 0x0000003004041c11 */ /* 0x000fe2000f8e18ff */
[----:B------:R-:W-:Y:S04]  /*8160*/  UISETP.NE.AND UP0, UPT, UR49, 0x3, UPT ;  /* 0x000000033100788c */ /* 0x000fe8000bf05270 */
[----:B------:R-:W-:Y:S01]  /*8170*/  @P1 VIADD R4, R4, 0x368 ;  /* 0x0000036804041836 */ /* 0x000fe20000000000 */
[----:B------:R-:W-:Y:S04]  /*8180*/  USEL UR49, UR49, URZ, UP0 ;  /* 0x000000ff31317287 */ /* 0x000fe80008000000 */
[----:B------:R-:W-:Y:S04]  /*8190*/  @P1 PRMT R0, R0, 0x654, R4 ;  /* 0x0000065400001816 */ /* 0x000fe80000000004 */
[----:B------:R2:W-:Y:S04]  /*81a0*/  @P1 SYNCS.ARRIVE.TRANS64.RED.A1T0 RZ, [R0+URZ], RZ ;  /* 0x000000ff00ff19a7 */ /* 0x0005e800081004ff */
.L_x_148:
[----:B------:R-:W3:Y:S01]  /*81b0*/  @P1 SYNCS.PHASECHK.TRANS64.TRYWAIT P0, [R2+URZ+0x350], R3 ;  /* 0x00035003020015a7 */ /* 0x000ee200080011ff */
[----:B------:R-:W-:Y:S01]  /*81c0*/  BSSY B1, `(.L_x_149) ;  /* 0x0000013000017945 */ /* 0x000fe20003800000 */
[----:B---3--:R-:W-:Y:S03]  /*81d0*/  @P1 SEL R47, RZ, 0x1, !P0 ;  /* 0x00000001ff2f1807 */ /* 0x008fe60004000000 */
[----:B------:R-:W-:Y:S05]  /*81e0*/  @!P1 BRA `(.L_x_150) ;  /* 0x0000000000409947 */ /* 0x000fea0003800000 */
[----:B------:R-:W-:Y:S01]  /*81f0*/  ISETP.NE.AND P1, PT, R76, RZ, PT ;  /* 0x000000ff4c00720c */ /* 0x000fe20003f25270 */
[----:B------:R-:W-:Y:S01]  /*8200*/  BSSY B0, `(.L_x_151) ;  /* 0x0000009000007945 */ /* 0x000fe20003800000 */
[----:B------:R-:W-:Y:S11]  /*8210*/  ISETP.NE.AND P0, PT, R47, RZ, PT ;  /* 0x000000ff2f00720c */ /* 0x000ff60003f05270 */
[----:B------:R-:W-:Y:S05]  /*8220*/  @P1 IMAD R3, R46, 0x800, R64 ;  /* 0x000008002e031824 */ /* 0x000fea00078e0240 */
[----:B------:R-:W-:Y:S05]  /*8230*/  @P1 LEA R3, R3, UR48, 0x1 ;  /* 0x0000003003031c11 */ /* 0x000fea000f8e08ff */
[----:B-12---:R-:W-:Y:S01]  /*8240*/  @P1 IMAD.IADD R0, R75, 0x1, R3 ;  /* 0x000000014b001824 */ /* 0x006fe200078e0203 */
[----:B------:R-:W-:Y:S06]  /*8250*/  @P0 BRA `(.L_x_152) ;  /* 0x00000000000c0947 */ /* 0x000fec0003800000 */
[----:B------:R-:W-:Y:S04]  /*8260*/  SHF.L.U32 R45, R45, 0x1f, RZ ;  /* 0x0000001f2d2d7819 */ /* 0x000fe800000006ff */
[----:B------:R-:W1:Y:S02]  /*8270*/  SYNCS.PHASECHK.TRANS64.TRYWAIT P0, [R2+URZ+0x350], R45 ;  /* 0x0003502d020075a7 */ /* 0x000e6400080011ff */
[----:B-1----:R-:W-:Y:S05]  /*8280*/  @!P0 BRA `(.L_x_153) ;  /* 0x0000002400d48947 */ /* 0x002fea0003800000 */
.L_x_152:
[----:B------:R-:W-:Y:S05]  /*8290*/  BSYNC B0 ;  /* 0x0000000000007941 */ /* 0x000fea0003800000 */
.L_x_151:
[----:B------:R-:W-:Y:S11]  /*82a0*/  ISETP.NE.AND P0, PT, R76, RZ, PT ;  /* 0x000000ff4c00720c */ /* 0x000ff60003f05270 */
[----:B------:R-:W-:Y:S02]  /*82b0*/  @!UPT UIADD3 URZ, UPT, UPT, URZ, URZ, URZ ;  /* 0x000000fffffff290 */ /* 0x000fe4000fffe0ff */
[----:B------:R-:W-:Y:S05]  /*82c0*/  @P0 WARPSYNC.ALL ;  /* 0x0000000000000948 */ /* 0x000fea0003800000 */
[----:B------:R3:W4:Y:S04]  /*82d0*/  @P0 LDSM.16.M88.4 R40, [R3+0x600] ;  /* 0x000600000328083b */ /* 0x0007280000000200 */
[----:B------:R3:W2:Y:S02]  /*82e0*/  @P0 LDSM.16.M88.4 R48, [R0+0x600] ;  /* 0x000600000030083b */ /* 0x0006a40000000200 */
.L_x_150:
[----:B------:R-:W-:Y:S05]  /*82f0*/  BSYNC B1 ;  /* 0x0000000000017941 */ /* 0x000fea0003800000 */
.L_x_149:
[----:B-123--:R-:W-:Y:S05]  /*8300*/  VIADD R0, R34, 0x20 ;  /* 0x0000002022007836 */ /* 0x00efea0000000000 */
[----:B------:R-:W-:Y:S04]  /*8310*/  SHF.R.U32.HI R0, RZ, 0x15, R0 ;  /* 0x00000015ff007819 */ /* 0x000fe80000011600 */
[----:B------:R-:W-:Y:S11]  /*8320*/  LOP3.LUT P0, RZ, R0, 0x3, R65, 0x48, !PT ;  /* 0x0000000300ff7812 */ /* 0x000ff60007804841 */
[----:B------:R-:W-:Y:S02]  /*8330*/  @!UPT UIADD3 URZ, UPT, UPT, URZ, URZ, URZ ;  /* 0x000000fffffff290 */ /* 0x000fe4000fffe0ff */
[----:B------:R-:W-:Y:S05]  /*8340*/  @!P0 BRA `(.L_x_154) ;  /* 0x0000000000408947 */ /* 0x000fea0003800000 */
[----:B------:R-:W1:Y:S01]  /*8350*/  LDCU.64 UR8, c[0x4][0x70] ;  /* 0x01000e00ff0877ac */ /* 0x000e620008000a00 */
[----:B------:R-:W-:Y:S01]  /*8360*/  MOV R3, 0x0 ;  /* 0x0000000000037802 */ /* 0x000fe20000000f00 */
[----:B------:R-:W-:Y:S02]  /*8370*/  HFMA2 R12, -RZ, RZ, 0, 5.9604644775390625e-08 ;  /* 0x00000001ff0c7431 */ /* 0x000fe400000001ff */
[----:B------:R-:W-:Y:S02]  /*8380*/  IMAD.MOV.U32 R8, RZ, RZ, 0x192 ;  /* 0x00000192ff087424 */ /* 0x000fe400078e00ff */
[----:B------:R-:W-:Y:S01]  /*8390*/  IMAD.MOV.U32 R13, RZ, RZ, RZ ;  /* 0x000000ffff0d7224 */ /* 0x000fe200078e00ff */
[----:B------:R-:W2:Y:S01]  /*83a0*/  LDCU.64 UR6, c[0x4][0x78] ;  /* 0x01000f00ff0677ac */ /* 0x000ea20008000a00 */
[----:B------:R-:W3:Y:S01]  /*83b0*/  LDC.64 R2, c[0x4][R3] ;  /* 0x0100000003027b82 */ /* 0x000ee20000000a00 */
[----:B------:R-:W5:Y:S01]  /*83c0*/  LDCU.64 UR4, c[0x4][0x10] ;  /* 0x01000200ff0477ac */ /* 0x000f620008000a00 */
[----:B-1----:R-:W-:Y:S01]  /*83d0*/  MOV R5, UR9 ;  /* 0x0000000900057c02 */ /* 0x002fe20008000f00 */
[----:B------:R-:W-:Y:S01]  /*83e0*/  IMAD.U32 R4, RZ, RZ, UR8 ;  /* 0x00000008ff047e24 */ /* 0x000fe2000f8e00ff */
[----:B--2---:R-:W-:Y:S01]  /*83f0*/  MOV R7, UR7 ;  /* 0x0000000700077c02 */ /* 0x004fe20008000f00 */
[----:B------:R-:W-:Y:S01]  /*8400*/  IMAD.U32 R6, RZ, RZ, UR6 ;  /* 0x00000006ff067e24 */ /* 0x000fe2000f8e00ff */
[----:B-----5:R-:W-:Y:S01]  /*8410*/  MOV R11, UR5 ;  /* 0x00000005000b7c02 */ /* 0x020fe20008000f00 */
[----:B------:R-:W-:Y:S02]  /*8420*/  IMAD.U32 R10, RZ, RZ, UR4 ;  /* 0x00000004ff0a7e24 */ /* 0x000fe4000f8e00ff */
[----:B------:R-:W-:Y:S07]  /*8430*/  LEPC R20, `(.L_x_154) ;  /* 0x000000001014794e */ /* 0x000fee0000000000 */
[----:B---34-:R-:W-:Y:S05]  /*8440*/  CALL.ABS.NOINC R2 ;  /* 0x0000000002007343 */ /* 0x018fea0003c00000 */
.L_x_154:
[----:B------:R-:W-:Y:S01]  /*8450*/  ISETP.NE.AND P0, PT, R70, RZ, PT ;  /* 0x000000ff4600720c */ /* 0x000fe20003f05270 */
[----:B------:R-:W-:Y:S05]  /*8460*/  WARPSYNC.ALL ;  /* 0x0000000000007948 */ /* 0x000fea0003800000 */
[----:B------:R-:W-:Y:S01]  /*8470*/  R2UR UR4, R34 ;  /* 0x00000000220472ca */ /* 0x000fe200000e0000 */
[----:B------:R-:W-:Y:S01]  /*8480*/  BSSY.RECONVERGENT B0, `(.L_x_155) ;  /* 0x0000056000007945 */ /* 0x000fe20003800200 */
[C---:B----4-:R-:W-:Y:S02]  /*8490*/  SHF.L.U32 R20, R40.reuse, 0x10, RZ ;  /* 0x0000001028147819 */ /* 0x050fe400000006ff */
[----:B------:R-:W-:Y:S02]  /*84a0*/  LOP3.LUT R21, R40, 0xffff0000, RZ, 0xc0, !PT ;  /* 0xffff000028157812 */ /* 0x000fe400078ec0ff */
[C---:B------:R-:W-:Y:S02]  /*84b0*/  SHF.L.U32 R34, R41.reuse, 0x10, RZ ;  /* 0x0000001029227819 */ /* 0x040fe400000006ff */
[----:B------:R-:W-:Y:S02]  /*84c0*/  R2UR UR5, R44 ;  /* 0x000000002c0572ca */ /* 0x000fe400000e0000 */
[----:B------:R-:W-:Y:S02]  /*84d0*/  LOP3.LUT R36, R41, 0xffff0000, RZ, 0xc0, !PT ;  /* 0xffff000029247812 */ /* 0x000fe400078ec0ff */
[C---:B------:R-:W-:Y:S01]  /*84e0*/  SHF.L.U32 R37, R42.reuse, 0x10, RZ ;  /* 0x000000102a257819 */ /* 0x040fe200000006ff */
[----:B------:R-:W1:Y:S01]  /*84f0*/  LDTM.16dp256bit.x4 R4, tmem[UR4+0x20] ;  /* 0x00002004000479ee */ /* 0x000e620008120000 */
[----:B------:R-:W-:Y:S01]  /*8500*/  LOP3.LUT R38, R42, 0xffff0000, RZ, 0xc0, !PT ;  /* 0xffff00002a267812 */ /* 0x000fe200078ec0ff */
[----:B------:R-:W-:Y:S01]  /*8510*/  NOP ;  /* 0x0000000000007918 */ /* 0x000fe20000000000 */
[C---:B------:R-:W-:Y:S02]  /*8520*/  SHF.L.U32 R39, R43.reuse, 0x10, RZ ;  /* 0x000000102b277819 */ /* 0x040fe400000006ff */
[----:B------:R-:W-:Y:S02]  /*8530*/  LOP3.LUT R40, R43, 0xffff0000, RZ, 0xc0, !PT ;  /* 0xffff00002b287812 */ /* 0x000fe400078ec0ff */
[C---:B------:R-:W-:Y:S01]  /*8540*/  SHF.L.U32 R41, R48.reuse, 0x10, RZ ;  /* 0x0000001030297819 */ /* 0x040fe200000006ff */
[----:B------:R-:W-:Y:S01]  /*8550*/  UIADD3 UR5, UPT, UPT, UR5, 0x3d0, URZ ;  /* 0x000003d005057890 */ /* 0x000fe2000fffe0ff */
[----:B------:R-:W-:Y:S02]  /*8560*/  LOP3.LUT R42, R48, 0xffff0000, RZ, 0xc0, !PT ;  /* 0xffff0000302a7812 */ /* 0x000fe400078ec0ff */
[C---:B------:R-:W-:Y:S01]  /*8570*/  SHF.L.U32 R43, R49.reuse, 0x10, RZ ;  /* 0x00000010312b7819 */ /* 0x040fe200000006ff */
[----:B------:R-:W-:Y:S01]  /*8580*/  UPRMT UR5, UR37, 0x654, UR5 ;  /* 0x0000065425057896 */ /* 0x000fe20008000005 */
[----:B------:R-:W-:Y:S02]  /*8590*/  LOP3.LUT R44, R49, 0xffff0000, RZ, 0xc0, !PT ;  /* 0xffff0000312c7812 */ /* 0x000fe400078ec0ff */
[C---:B------:R-:W-:Y:S02]  /*85a0*/  SHF.L.U32 R45, R50.reuse, 0x10, RZ ;  /* 0x00000010322d7819 */ /* 0x040fe400000006ff */
[----:B------:R-:W-:Y:S02]  /*85b0*/  LOP3.LUT R46, R50, 0xffff0000, RZ, 0xc0, !PT ;  /* 0xffff0000322e7812 */ /* 0x000fe400078ec0ff */
[C---:B------:R-:W-:Y:S02]  /*85c0*/  SHF.L.U32 R47, R51.reuse, 0x10, RZ ;  /* 0x00000010332f7819 */ /* 0x040fe400000006ff */
[----:B-1----:R-:W-:Y:S01]  /*85d0*/  SYNCS.ARRIVE.TRANS64.RED.A1T0 RZ, [UR5], RZ ;  /* 0x000000ffffff79a7 */ /* 0x002fe20008100405 */
[----:B------:R-:W-:Y:S01]  /*85e0*/  LOP3.LUT R48, R51, 0xffff0000, RZ, 0xc0, !PT ;  /* 0xffff000033307812 */ /* 0x000fe200078ec0ff */
[C---:B------:R-:W-:Y:S01]  /*85f0*/  FMUL R4, R33.reuse, R4 ;  /* 0x0000000421047220 */ /* 0x040fe20000400000 */
[C---:B------:R-:W-:Y:S01]  /*8600*/  FMUL R5, R33.reuse, R5 ;  /* 0x0000000521057220 */ /* 0x040fe20000400000 */
[C---:B------:R-:W-:Y:S01]  /*8610*/  FMUL R6, R33.reuse, R6 ;  /* 0x0000000621067220 */ /* 0x040fe20000400000 */
[----:B------:R-:W-:Y:S01]  /*8620*/  FMUL R7, R33, R7 ;  /* 0x0000000721077220 */ /* 0x000fe20000400000 */
[C---:B------:R-:W-:Y:S01]  /*8630*/  FFMA R4, R35.reuse, R20, R4 ;  /* 0x0000001423047223 */ /* 0x040fe20000000004 */
[C---:B------:R-:W-:Y:S01]  /*8640*/  FFMA R5, R35.reuse, R21, R5 ;  /* 0x0000001523057223 */ /* 0x040fe20000000005 */
[C---:B------:R-:W-:Y:S01]  /*8650*/  FFMA R6, R35.reuse, R34, R6 ;  /* 0x0000002223067223 */ /* 0x040fe20000000006 */
[----:B------:R-:W-:Y:S01]  /*8660*/  FFMA R7, R35, R36, R7 ;  /* 0x0000002423077223 */ /* 0x000fe20000000007 */
[C---:B------:R-:W-:Y:S01]  /*8670*/  FMUL R8, R33.reuse, R8 ;  /* 0x0000000821087220 */ /* 0x040fe20000400000 */
[----:B------:R-:W-:Y:S01]  /*8680*/  FMUL R9, R33, R9 ;  /* 0x0000000921097220 */ /* 0x000fe20000400000 */
[----:B------:R-:W-:Y:S01]  /*8690*/  F2FP.BF16.F32.PACK_AB R4, R5, R4 ;  /* 0x000000040504723e */ /* 0x000fe200000010ff */
[----:B------:R-:W-:Y:S01]  /*86a0*/  FMUL R10, R33, R10 ;  /* 0x0000000a210a7220 */ /* 0x000fe20000400000 */
[----:B------:R-:W-:Y:S01]  /*86b0*/  F2FP.BF16.F32.PACK_AB R5, R7, R6 ;  /* 0x000000060705723e */ /* 0x000fe200000010ff */
[C---:B------:R-:W-:Y:S01]  /*86c0*/  FFMA R8, R35.reuse, R37, R8 ;  /* 0x0000002523087223 */ /* 0x040fe20000000008 */
[----:B------:R-:W-:Y:S01]  /*86d0*/  FFMA R9, R35, R38, R9 ;  /* 0x0000002623097223 */ /* 0x000fe20000000009 */
[C---:B------:R-:W-:Y:S01]  /*86e0*/  FMUL R11, R33.reuse, R11 ;  /* 0x0000000b210b7220 */ /* 0x040fe20000400000 */
[C---:B------:R-:W-:Y:S01]  /*86f0*/  FMUL R0, R33.reuse, R12 ;  /* 0x0000000c21007220 */ /* 0x040fe20000400000 */
[----:B------:R-:W-:Y:S01]  /*8700*/  FMUL R2, R33, R13 ;  /* 0x0000000d21027220 */ /* 0x000fe20000400000 */
[----:B------:R-:W-:Y:S01]  /*8710*/  FFMA R10, R35, R39, R10 ;  /* 0x00000027230a7223 */ /* 0x000fe2000000000a */
[----:B------:R-:W-:Y:S01]  /*8720*/  FMUL R3, R33, R14 ;  /* 0x0000000e21037220 */ /* 0x000fe20000400000 */
[----:B------:R-:W-:Y:S01]  /*8730*/  F2FP.BF16.F32.PACK_AB R6, R9, R8 ;  /* 0x000000080906723e */ /* 0x000fe200000010ff */
[----:B------:R-:W-:Y:S01]  /*8740*/  FFMA R11, R35, R40, R11 ;  /* 0x00000028230b7223 */ /* 0x000fe2000000000b */
[C---:B------:R-:W-:Y:S01]  /*8750*/  FMUL R15, R33.reuse, R15 ;  /* 0x0000000f210f7220 */ /* 0x040fe20000400000 */
[----:B------:R-:W-:Y:S01]  /*8760*/  FMUL R12, R33, R16 ;  /* 0x00000010210c7220 */ /* 0x000fe20000400000 */
[----:B------:R-:W-:Y:S01]  /*8770*/  FFMA R0, R35, R41, R0 ;  /* 0x0000002923007223 */ /* 0x000fe20000000000 */
[----:B------:R-:W-:Y:S01]  /*8780*/  MOV R8, UR43 ;  /* 0x0000002b00087c02 */ /* 0x000fe20008000f00 */
[----:B------:R-:W-:Y:S01]  /*8790*/  FMUL R13, R33, R17 ;  /* 0x00000011210d7220 */ /* 0x000fe20000400000 */
[----:B------:R-:W-:Y:S01]  /*87a0*/  FFMA R2, R35, R42, R2 ;  /* 0x0000002a23027223 */ /* 0x000fe20000000002 */
[----:B------:R-:W-:Y:S01]  /*87b0*/  FMUL R14, R33, R18 ;  /* 0x00000012210e7220 */ /* 0x000fe20000400000 */
[C---:B------:R-:W-:Y:S01]  /*87c0*/  FFMA R3, R35.reuse, R43, R3 ;  /* 0x0000002b23037223 */ /* 0x040fe20000000003 */
[----:B------:R-:W-:Y:S01]  /*87d0*/  FFMA R15, R35, R44, R15 ;  /* 0x0000002c230f7223 */ /* 0x000fe2000000000f */
[----:B------:R-:W-:Y:S01]  /*87e0*/  FMUL R19, R33, R19 ;  /* 0x0000001321137220 */ /* 0x000fe20000400000 */
[C---:B------:R-:W-:Y:S01]  /*87f0*/  FFMA R12, R35.reuse, R45, R12 ;  /* 0x0000002d230c7223 */ /* 0x040fe2000000000c */
[----:B------:R-:W-:Y:S01]  /*8800*/  LEA R8, R8, R64, 0xb ;  /* 0x0000004008087211 */ /* 0x000fe200078e58ff */
        /* <DEDUP_REMOVED lines=22> */
[----:B------:R-:W-:Y:S02]  /*8970*/  UIADD3 UR5, UPT, UPT, UR41, 0x20, URZ ;  /* 0x0000002029057890 */ /* 0x000fe4000fffe0ff */
[----:B------:R-:W-:Y:S02]  /*8980*/  UIADD3 UR4, UPT, UPT, UR10, 0x600, URZ ;  /* 0x000006000a047890 */ /* 0x000fe4000fffe0ff */
[----:B------:R-:W-:Y:S01]  /*8990*/  UIADD3.X UR9, UPT, UPT, URZ, UR55, URZ, UP0, !UPT ;  /* 0x00000037ff097290 */ /* 0x000fe200087fe4ff */
[----:B------:R-:W-:Y:S01]  /*89a0*/  UMOV UR6, UR42 ;  /* 0x0000002a00067c82 */ /* 0x000fe20008000000 */
[----:B------:R-:W-:Y:S07]  /*89b0*/  UMOV UR7, UR36 ;  /* 0x0000002400077c82 */ /* 0x000fee0008000000 */
[----:B------:R2:W-:Y:S02]  /*89c0*/  UTMASTG.3D [UR4], [UR8] ;  /* 0x00000004080073b5 */ /* 0x0005e40008010000 */
[----:B--2---:R0:W-:Y:S02]  /*89d0*/  UTMACMDFLUSH ;  /* 0x00000000000079b7 */ /* 0x0041e40000000000 */
.L_x_156:
[----:B------:R-:W-:Y:S05]  /*89e0*/  BSYNC.RECONVERGENT B0 ;  /* 0x0000000000007941 */ /* 0x000fea0003800200 */
.L_x_155:
[----:B------:R-:W-:Y:S01]  /*89f0*/  UIADD3 UR43, UPT, UPT, UR43, 0x1, URZ ;  /* 0x000000012b2b7890 */ /* 0x000fe2000fffe0ff */
[----:B------:R-:W-:Y:S03]  /*8a00*/  BSSY.RECONVERGENT B0, `(.L_x_157) ;  /* 0x0000008000007945 */ /* 0x000fe60003800200 */
[----:B------:R-:W-:Y:S04]  /*8a10*/  UISETP.NE.AND UP0, UPT, UR43, 0x3, UPT ;  /* 0x000000032b00788c */ /* 0x000fe8000bf05270 */
[----:B------:R-:W-:Y:S02]  /*8a20*/  UISETP.EQ.XOR UP1, UPT, UR40, 0x3, !UP0 ;  /* 0x000000032800788c */ /* 0x000fe4000c722a70 */
[----:B------:R-:W-:Y:S02]  /*8a30*/  USEL UR56, UR43, URZ, UP0 ;  /* 0x000000ff2b387287 */ /* 0x000fe40008000000 */
[----:B------:R-:W-:Y:S04]  /*8a40*/  USEL UR4, URZ, 0x1, !UP1 ;  /* 0x00000001ff047887 */ /* 0x000fe8000c800000 */
[----:B------:R-:W-:Y:S01]  /*8a50*/  ULOP3.LUT UR51, UR51, UR4, URZ, 0x3c, !UPT ;  /* 0x0000000433337292 */ /* 0x000fe2000f8e3cff */
[----:B------:R-:W-:Y:S11]  /*8a60*/  @P0 BRA `(.L_x_158) ;  /* 0x0000000000040947 */ /* 0x000ff60003800000 */
[----:B------:R-:W-:Y:S04]  /*8a70*/  DEPBAR.LE SB0, 0x1 ;  /* 0x000080400000791a */ /* 0x000fe80000000000 */
.L_x_158:
[----:B------:R-:W-:Y:S05]  /*8a80*/  BSYNC.RECONVERGENT B0 ;  /* 0x0000000000007941 */ /* 0x000fea0003800200 */
.L_x_157:
[----:B------:R-:W-:Y:S01]  /*8a90*/  BAR.SYNC.DEFER_BLOCKING 0x1, 0x80 ;  /* 0x0042000000007b1d */ /* 0x000fe20000010000 */
[----:B------:R-:W-:Y:S01]  /*8aa0*/  UISETP.NE.AND UP0, UPT, UR50, -0x2, UPT ;  /* 0xfffffffe3200788c */ /* 0x000fe2000bf05270 */
[----:B------:R-:W-:Y:S08]  /*8ab0*/  IADD3 R31, PT, PT, R31, 0x1, RZ ;  /* 0x000000011f1f7810 */ /* 0x000ff00007ffe0ff */
[----:B------:R-:W-:Y:S05]  /*8ac0*/  BRA.U !UP0, `(.L_x_159) ;  /* 0x0000000108287547 */ /* 0x000fea000b800000 */
[----:B------:R-:W-:Y:S01]  /*8ad0*/  ISETP.NE.AND P0, PT, R74, RZ, PT ;  /* 0x000000ff4a00720c */ /* 0x000fe20003f05270 */
[----:B------:R-:W-:Y:S01]  /*8ae0*/  IMAD.U32 R2, RZ, RZ, UR49 ;  /* 0x00000031ff027e24 */ /* 0x000fe2000f8e00ff */
[----:B------:R-:W-:Y:S01]  /*8af0*/  UIADD3 UR49, UPT, UPT, UR49, 0x1, URZ ;  /* 0x0000000131317890 */ /* 0x000fe2000fffe0ff */
[----:B------:R-:W-:Y:S03]  /*8b00*/  IMAD.U32 R0, RZ, RZ, UR37 ;  /* 0x00000025ff007e24 */ /* 0x000fe6000f8e00ff */
[----:B------:R-:W-:Y:S04]  /*8b10*/  UISETP.NE.AND UP0, UPT, UR49, 0x3, UPT ;  /* 0x000000033100788c */ /* 0x000fe8000bf05270 */
[----:B------:R-:W-:Y:S03]  /*8b20*/  USEL UR49, UR49, URZ, UP0 ;  /* 0x000000ff31317287 */ /* 0x000fe60008000000 */
[----:B------:R-:W-:Y:S05]  /*8b30*/  @P0 LEA R2, R2, UR48, 0x3 ;  /* 0x0000003002020c11 */ /* 0x000fea000f8e18ff */
[----:B------:R-:W-:Y:S05]  /*8b40*/  @P0 VIADD R2, R2, 0x368 ;  /* 0x0000036802020836 */ /* 0x000fea0000000000 */
[----:B------:R-:W-:Y:S04]  /*8b50*/  @P0 PRMT R0, R0, 0x654, R2 ;  /* 0x0000065400000816 */ /* 0x000fe80000000002 */
[----:B------:R2:W-:Y:S03]  /*8b60*/  @P0 SYNCS.ARRIVE.TRANS64.RED.A1T0 RZ, [R0+URZ], RZ ;  /* 0x000000ff00ff09a7 */ /* 0x0005e600081004ff */
.L_x_159:
[----:B------:R-:W-:Y:S01]  /*8b70*/  ISETP.NE.AND P2, PT, R71, RZ, PT ;  /* 0x000000ff4700720c */ /* 0x000fe20003f45270 */
[----:B------:R-:W-:Y:S01]  /*8b80*/  UIADD3 UR50, UPT, UPT, UR50, 0x2, URZ ;  /* 0x0000000232327890 */ /* 0x000fe2000fffe0ff */
[----:B------:R-:W-:Y:S01]  /*8b90*/  ISETP.NE.AND P0, PT, R73, 0x2, PT ;  /* 0x000000024900780c */ /* 0x000fe20003f05270 */
[----:B------:R-:W-:Y:S01]  /*8ba0*/  IMAD.IADD R20, R29, 0x1, R58 ;  /* 0x000000011d147824 */ /* 0x000fe200078e023a */
[----:B------:R-:W-:Y:S01]  /*8bb0*/  ISETP.NE.AND P1, PT, R31, 0x4, PT ;  /* 0x000000041f00780c */ /* 0x000fe20003f25270 */
[----:B------:R-:W-:Y:S01]  /*8bc0*/  IMAD.IADD R21, R30, 0x1, R59 ;  /* 0x000000011e157824 */ /* 0x000fe200078e023b */
[----:B------:R-:W-:Y:S02]  /*8bd0*/  SEL R2, RZ, 0x1, P0 ;  /* 0x00000001ff027807 */ /* 0x000fe40000000000 */
[----:B--2---:R-:W-:Y:S02]  /*8be0*/  SEL R0, RZ, 0x1, P1 ;  /* 0x00000001ff007807 */ /* 0x004fe40000800000 */
[----:B------:R-:W-:Y:S02]  /*8bf0*/  LOP3.LUT R67, R67, R2, RZ, 0x3c, !PT ;  /* 0x0000000243437212 */ /* 0x000fe400078e3cff */
[----:B------:R-:W-:Y:S02]  /*8c00*/  LOP3.LUT R68, R68, R0, RZ, 0x3c, !PT ;  /* 0x0000000044447212 */ /* 0x000fe400078e3cff */
[----:B------:R-:W-:Y:S02]  /*8c10*/  @P2 R2UR UR36, R66 ;  /* 0x00000000422422ca */ /* 0x000fe400000e0000 */
[----:B------:R-:W-:Y:S02]  /*8c20*/  SEL R73, R73, RZ, P0 ;  /* 0x000000ff49497207 */ /* 0x000fe40000000000 */
[----:B------:R-:W-:Y:S01]  /*8c30*/  SEL R31, R31, RZ, P1 ;  /* 0x000000ff1f1f7207 */ /* 0x000fe20000800000 */
[----:B------:R-:W-:Y:S10]  /*8c40*/  @P2 BRA `(.L_x_160) ;  /* 0xffffffdc00e02947 */ /* 0x000ff4000383ffff */
[----:B------:R-:W-:-:S09]  /*8c50*/  UISETP.NE.AND UP0, UPT, UR53, URZ, UPT ;  /* 0x000000ff3500728c */ /* 0x000fd2000bf05270 */
[----:B------:R-:W-:Y:S05]  /*8c60*/  BRA.U !UP0, `(.L_x_161) ;  /* 0x0000000108487547 */ /* 0x000fea000b800000 */
[----:B------:R-:W2:Y:S02]  /*8c70*/  LDCU.64 UR4, c[0x0][0x890] ;  /* 0x00011200ff0477ac */ /* 0x000ea40008000a00 */
[----:B--2---:R-:W-:-:S04]  /*8c80*/  UISETP.NE.U32.AND UP0, UPT, UR4, URZ, UPT ;  /* 0x000000ff0400728c */ /* 0x004fc8000bf05070 */
[----:B------:R-:W-:-:S09]  /*8c90*/  UISETP.NE.AND.EX UP0, UPT, UR5, URZ, UPT, UP0 ;  /* 0x000000ff0500728c */ /* 0x000fd2000bf05300 */
[----:B------:R-:W-:Y:S05]  /*8ca0*/  BRA.U UP0, `(.L_x_162) ;  /* 0x00000001000c7547 */ /* 0x000fea000b800000 */
[----:B------:R-:W-:-:S13]  /*8cb0*/  FSETP.NEU.AND P0, PT, R35, RZ, PT ;  /* 0x000000ff2300720b */ /* 0x000fda0003f0d000 */
[----:B------:R-:W-:Y:S05]  /*8cc0*/  @!P0 EXIT ;  /* 0x000000000000894d */ /* 0x000fea0003800000 */
[----:B------:R-:W-:Y:S05]  /*8cd0*/  BRA `(.L_x_161) ;  /* 0x00000000002c7947 */ /* 0x000fea0003800000 */
.L_x_162:
[----:B------:R-:W-:Y:S01]  /*8ce0*/  ISETP.NE.AND P0, PT, R72, RZ, PT ;  /* 0x000000ff4800720c */ /* 0x000fe20003f05270 */
[----:B------:R-:W-:-:S12]  /*8cf0*/  BSSY.RECONVERGENT B0, `(.L_x_161) ;  /* 0x0000009000007945 */ /* 0x000fd80003800200 */
[----:B------:R-:W-:Y:S05]  /*8d00*/  @P0 BRA `(.L_x_163) ;  /* 0x0000000000140947 */ /* 0x000fea0003800000 */
[----:B------:R-:W2:Y:S02]  /*8d10*/  LDCU.64 UR4, c[0x0][0x888] ;  /* 0x00011100ff0477ac */ /* 0x000ea40008000a00 */
[----:B--2---:R-:W-:-:S04]  /*8d20*/  ISETP.NE.U32.AND P0, PT, RZ, UR4, PT ;  /* 0x00000004ff007c0c */ /* 0x004fc8000bf05070 */
[----:B------:R-:W-:-:S13]  /*8d30*/  ISETP.NE.AND.EX P0, PT, RZ, UR5, PT, P0 ;  /* 0x00000005ff007c0c */ /* 0x000fda000bf05300 */
[----:B------:R-:W-:Y:S05]  /*8d40*/  @!P0 EXIT ;  /* 0x000000000000894d */ /* 0x000fea0003800000 */
[----:B------:R-:W-:Y:S05]  /*8d50*/  BRA `(.L_x_164) ;  /* 0x0000000000087947 */ /* 0x000fea0003800000 */
.L_x_163:
[----:B------:R-:W-:-:S13]  /*8d60*/  FSETP.NEU.AND P0, PT, R35, RZ, PT ;  /* 0x000000ff2300720b */ /* 0x000fda0003f0d000 */
[----:B------:R-:W-:Y:S05]  /*8d70*/  @!P0 EXIT ;  /* 0x000000000000894d */ /* 0x000fea0003800000 */
.L_x_164:
[----:B------:R-:W-:Y:S05]  /*8d80*/  BSYNC.RECONVERGENT B0 ;  /* 0x0000000000007941 */ /* 0x000fea0003800200 */
.L_x_161:
[----:B------:R-:W-:Y:S01]  /*8d90*/  ULEA UR4, UR49, UR48, 0x3 ;  /* 0x0000003031047291 */ /* 0x000fe2000f8e18ff */
[----:B------:R-:W-:-:S04]  /*8da0*/  DEPBAR.LE SB0, 0x0 ;  /* 0x000080000000791a */ /* 0x000fc80000000000 */
[----:B------:R-:W-:-:S04]  /*8db0*/  UIADD3 UR4, UPT, UPT, UR4, 0x368, URZ ;  /* 0x0000036804047890 */ /* 0x000fc8000fffe0ff */
[----:B------:R-:W-:-:S09]  /*8dc0*/  UPRMT UR4, UR37, 0x654, UR4 ;  /* 0x0000065425047896 */ /* 0x000fd20008000004 */
[----:B------:R-:W-:Y:S01]  /*8dd0*/  SYNCS.ARRIVE.TRANS64.RED.A1T0 RZ, [UR4], RZ ;  /* 0x000000ffffff79a7 */ /* 0x000fe20008100404 */
[----:B------:R-:W-:Y:S05]  /*8de0*/  EXIT ;  /* 0x000000000000794d */ /* 0x000fea0003800000 */
.L_x_20:
[----:B--2---:R2:W1:Y:S02]  /*8df0*/  SYNCS.PHASECHK.TRANS64.TRYWAIT P0, [R2+URZ+0x400], R3 ;  /* 0x00040003020075a7 */ /* 0x00446400080011ff */
[----:B-1----:R-:W-:Y:S05]  /*8e00*/  @!P0 NANOSLEEP.SYNCS 0x989680 ;  /* 0x009896800000895d */ /* 0x002fea0003900000 */
[----:B------:R-:W1:Y:S02]  /*8e10*/  @!P0 SYNCS.PHASECHK.TRANS64 P0, [R2+URZ+0x400], R3 ;  /* 0x00040003020085a7 */ /* 0x000e6400080010ff */
[----:B-1----:R-:W-:Y:S05]  /*8e20*/  @!P0 BRA `(.L_x_20) ;  /* 0xfffffffc00f08947 */ /* 0x002fea000383ffff */
[----:B------:R-:W-:Y:S05]  /*8e30*/  BRA `(.L_x_165) ;  /* 0xffffff8c00747947 */ /* 0x000fea000383ffff */
.L_x_23:
[----:B-1----:R-:W-:-:S07]  /*8e40*/  MOV R2, UR33 ;  /* 0x0000002100027c02 */ /* 0x002fce0008000f00 */
.L_x_166:
[----:B-1----:R1:W2:Y:S02]  /*8e50*/  SYNCS.PHASECHK.TRANS64.TRYWAIT P0, [R2+URZ+0x1a8], R4 ;  /* 0x0001a804020075a7 */ /* 0x0022a400080011ff */
[----:B--2---:R-:W-:Y:S05]  /*8e60*/  @!P0 NANOSLEEP.SYNCS 0x989680 ;  /* 0x009896800000895d */ /* 0x004fea0003900000 */
[----:B------:R-:W2:Y:S02]  /*8e70*/  @!P0 SYNCS.PHASECHK.TRANS64 P0, [R2+URZ+0x1a8], R4 ;  /* 0x0001a804020085a7 */ /* 0x000ea400080010ff */
[----:B--2---:R-:W-:Y:S05]  /*8e80*/  @!P0 BRA `(.L_x_166) ;  /* 0xfffffffc00f08947 */ /* 0x004fea000383ffff */
[----:B------:R-:W-:Y:S05]  /*8e90*/  BRA `(.L_x_22) ;  /* 0xffffff8c00c47947 */ /* 0x000fea000383ffff */
.L_x_29:
[----:B-1----:R-:W-:-:S07]  /*8ea0*/  MOV R2, UR17 ;  /* 0x0000001100027c02 */ /* 0x002fce0008000f00 */
.L_x_167:
[----:B-1----:R1:W2:Y:S02]  /*8eb0*/  SYNCS.PHASECHK.TRANS64.TRYWAIT P0, [R2+URZ+0x1a8], R4 ;  /* 0x0001a804020075a7 */ /* 0x0022a400080011ff */
[----:B--2---:R-:W-:Y:S05]  /*8ec0*/  @!P0 NANOSLEEP.SYNCS 0x989680 ;  /* 0x009896800000895d */ /* 0x004fea0003900000 */
[----:B------:R-:W2:Y:S02]  /*8ed0*/  @!P0 SYNCS.PHASECHK.TRANS64 P0, [R2+URZ+0x1a8], R4 ;  /* 0x0001a804020085a7 */ /* 0x000ea400080010ff */
[----:B--2---:R-:W-:Y:S05]  /*8ee0*/  @!P0 BRA `(.L_x_167) ;  /* 0xfffffffc00f08947 */ /* 0x004fea000383ffff */
[----:B------:R-:W-:Y:S05]  /*8ef0*/  BRA `(.L_x_28) ;  /* 0xffffff9000687947 */ /* 0x000fea000383ffff */
.L_x_33:
[----:B-1----:R1:W2:Y:S02]  /*8f00*/  SYNCS.PHASECHK.TRANS64.TRYWAIT P0, [R2+URZ+0x390], R3 ;  /* 0x00039003020075a7 */ /* 0x0022a400080011ff */
[----:B--2---:R-:W-:Y:S05]  /*8f10*/  @!P0 NANOSLEEP.SYNCS 0x989680 ;  /* 0x009896800000895d */ /* 0x004fea0003900000 */
[----:B------:R-:W2:Y:S02]  /*8f20*/  @!P0 SYNCS.PHASECHK.TRANS64 P0, [R2+URZ+0x390], R3 ;  /* 0x00039003020085a7 */ /* 0x000ea400080010ff */
[----:B--2---:R-:W-:Y:S05]  /*8f30*/  @!P0 BRA `(.L_x_33) ;  /* 0xfffffffc00f08947 */ /* 0x004fea000383ffff */
[----:B------:R-:W-:Y:S05]  /*8f40*/  BRA `(.L_x_168) ;  /* 0xffffff9000f47947 */ /* 0x000fea000383ffff */
.L_x_37:
[----:B----4-:R-:W-:-:S07]  /*8f50*/  MOV R0, UR5 ;  /* 0x0000000500007c02 */ /* 0x010fce0008000f00 */
.L_x_169:
[----:B-1----:R1:W2:Y:S02]  /*8f60*/  SYNCS.PHASECHK.TRANS64.TRYWAIT P0, [R0+URZ], R2 ;  /* 0x00000002000075a7 */ /* 0x0022a400080011ff */
[----:B--2---:R-:W-:Y:S05]  /*8f70*/  @!P0 NANOSLEEP.SYNCS 0x989680 ;  /* 0x009896800000895d */ /* 0x004fea0003900000 */
[----:B------:R-:W2:Y:S02]  /*8f80*/  @!P0 SYNCS.PHASECHK.TRANS64 P0, [R0+URZ], R2 ;  /* 0x00000002000085a7 */ /* 0x000ea400080010ff */
[----:B--2---:R-:W-:Y:S05]  /*8f90*/  @!P0 BRA `(.L_x_169) ;  /* 0xfffffffc00f08947 */ /* 0x004fea000383ffff */
[----:B------:R-:W-:Y:S05]  /*8fa0*/  BRA `(.L_x_170) ;  /* 0xffffff9800647947 */ /* 0x000fea000383ffff */
.L_x_38:
[----:B----4-:R-:W-:-:S07]  /*8fb0*/  MOV R0, UR5 ;  /* 0x0000000500007c02 */ /* 0x010fce0008000f00 */
.L_x_171:
[----:B-1----:R1:W2:Y:S02]  /*8fc0*/  SYNCS.PHASECHK.TRANS64.TRYWAIT P0, [R0+URZ], R3 ;  /* 0x00000003000075a7 */ /* 0x0022a400080011ff */
[----:B--2---:R-:W-:Y:S05]  /*8fd0*/  @!P0 NANOSLEEP.SYNCS 0x989680 ;  /* 0x009896800000895d */ /* 0x004fea0003900000 */
[----:B------:R-:W2:Y:S02]  /*8fe0*/  @!P0 SYNCS.PHASECHK.TRANS64 P0, [R0+URZ], R3 ;  /* 0x00000003000085a7 */ /* 0x000ea400080010ff */
[----:B--2---:R-:W-:Y:S05]  /*8ff0*/  @!P0 BRA `(.L_x_171) ;  /* 0xfffffffc00f08947 */ /* 0x004fea000383ffff */
[----:B------:R-:W-:Y:S05]  /*9000*/  BRA `(.L_x_172) ;  /* 0xffffff9800707947 */ /* 0x000fea000383ffff */
.L_x_39:
[----:B----4-:R-:W-:-:S07]  /*9010*/  MOV R0, UR5 ;  /* 0x0000000500007c02 */ /* 0x010fce0008000f00 */
.L_x_173:
[----:B-1----:R1:W2:Y:S02]  /*9020*/  SYNCS.PHASECHK.TRANS64.TRYWAIT P0, [R0+URZ], R3 ;  /* 0x00000003000075a7 */ /* 0x0022a400080011ff */
[----:B--2---:R-:W-:Y:S05]  /*9030*/  @!P0 NANOSLEEP.SYNCS 0x989680 ;  /* 0x009896800000895d */ /* 0x004fea0003900000 */
[----:B------:R-:W2:Y:S02]  /*9040*/  @!P0 SYNCS.PHASECHK.TRANS64 P0, [R0+URZ], R3 ;  /* 0x00000003000085a7 */ /* 0x000ea400080010ff */
[----:B--2---:R-:W-:Y:S05]  /*9050*/  @!P0 BRA `(.L_x_173) ;  /* 0xfffffffc00f08947 */ /* 0x004fea000383ffff */
[----:B------:R-:W-:Y:S05]  /*9060*/  BRA `(.L_x_174) ;  /* 0xffffff98007c7947 */ /* 0x000fea000383ffff */
.L_x_40:
[----:B----4-:R-:W-:-:S07]  /*9070*/  MOV R0, UR5 ;  /* 0x0000000500007c02 */ /* 0x010fce0008000f00 */
.L_x_175:
[----:B-1----:R1:W2:Y:S02]  /*9080*/  SYNCS.PHASECHK.TRANS64.TRYWAIT P0, [R0+URZ], R3 ;  /* 0x00000003000075a7 */ /* 0x0022a400080011ff */
[----:B--2---:R-:W-:Y:S05]  /*9090*/  @!P0 NANOSLEEP.SYNCS 0x989680 ;  /* 0x009896800000895d */ /* 0x004fea0003900000 */
[----:B------:R-:W2:Y:S02]  /*90a0*/  @!P0 SYNCS.PHASECHK.TRANS64 P0, [R0+URZ], R3 ;  /* 0x00000003000085a7 */ /* 0x000ea400080010ff */
[----:B--2---:R-:W-:Y:S05]  /*90b0*/  @!P0 BRA `(.L_x_175) ;  /* 0xfffffffc00f08947 */ /* 0x004fea000383ffff */
[----:B------:R-:W-:Y:S05]  /*90c0*/  BRA `(.L_x_176) ;  /* 0xffffff9800887947 */ /* 0x000fea000383ffff */
.L_x_41:
[----:B----4-:R-:W-:-:S07]  /*90d0*/  MOV R0, UR5 ;  /* 0x0000000500007c02 */ /* 0x010fce0008000f00 */
.L_x_177:
[----:B-1----:R1:W2:Y:S02]  /*90e0*/  SYNCS.PHASECHK.TRANS64.TRYWAIT P0, [R0+URZ], R3 ;  /* 0x00000003000075a7 */ /* 0x0022a400080011ff */
[----:B--2---:R-:W-:Y:S05]  /*90f0*/  @!P0 NANOSLEEP.SYNCS 0x989680 ;  /* 0x009896800000895d */ /* 0x004fea0003900000 */
[----:B------:R-:W2:Y:S02]  /*9100*/  @!P0 SYNCS.PHASECHK.TRANS64 P0, [R0+URZ], R3 ;  /* 0x00000003000085a7 */ /* 0x000ea400080010ff */
[----:B--2---:R-:W-:Y:S05]  /*9110*/  @!P0 BRA `(.L_x_177) ;  /* 0xfffffffc00f08947 */ /* 0x004fea000383ffff */
[----:B------:R-:W-:Y:S05]  /*9120*/  BRA `(.L_x_178) ;  /* 0xffffff9800947947 */ /* 0x000fea000383ffff */
.L_x_42:
[----:B----4-:R-:W-:-:S07]  /*9130*/  MOV R0, UR5 ;  /* 0x0000000500007c02 */ /* 0x010fce0008000f00 */
.L_x_179:
[----:B-1----:R1:W2:Y:S02]  /*9140*/  SYNCS.PHASECHK.TRANS64.TRYWAIT P0, [R0+URZ], R3 ;  /* 0x00000003000075a7 */ /* 0x0022a400080011ff */
[----:B--2---:R-:W-:Y:S05]  /*9150*/  @!P0 NANOSLEEP.SYNCS 0x989680 ;  /* 0x009896800000895d */ /* 0x004fea0003900000 */
[----:B------:R-:W2:Y:S02]  /*9160*/  @!P0 SYNCS.PHASECHK.TRANS64 P0, [R0+URZ], R3 ;  /* 0x00000003000085a7 */ /* 0x000ea400080010ff */
[----:B--2---:R-:W-:Y:S05]  /*9170*/  @!P0 BRA `(.L_x_179) ;  /* 0xfffffffc00f08947 */ /* 0x004fea000383ffff */
[----:B------:R-:W-:Y:S05]  /*9180*/  BRA `(.L_x_180) ;  /* 0xffffff9800a07947 */ /* 0x000fea000383ffff */
.L_x_43:
[----:B----4-:R-:W-:-:S07]  /*9190*/  MOV R0, UR5 ;  /* 0x0000000500007c02 */ /* 0x010fce0008000f00 */
.L_x_181:
[----:B-1----:R1:W2:Y:S02]  /*91a0*/  SYNCS.PHASECHK.TRANS64.TRYWAIT P0, [R0+URZ], R3 ;  /* 0x00000003000075a7 */ /* 0x0022a400080011ff */
[----:B--2---:R-:W-:Y:S05]  /*91b0*/  @!P0 NANOSLEEP.SYNCS 0x989680 ;  /* 0x009896800000895d */ /* 0x004fea0003900000 */
[----:B------:R-:W2:Y:S02]  /*91c0*/  @!P0 SYNCS.PHASECHK.TRANS64 P0, [R0+URZ], R3 ;  /* 0x00000003000085a7 */ /* 0x000ea400080010ff */
[----:B--2---:R-:W-:Y:S05]  /*91d0*/  @!P0 BRA `(.L_x_181) ;  /* 0xfffffffc00f08947 */ /* 0x004fea000383ffff */
[----:B------:R-:W-:Y:S05]  /*91e0*/  BRA `(.L_x_182) ;  /* 0xffffff9800ac7947 */ /* 0x000fea000383ffff */
.L_x_44:
[----:B----4-:R-:W-:-:S07]  /*91f0*/  MOV R0, UR5 ;  /* 0x0000000500007c02 */ /* 0x010fce0008000f00 */
.L_x_183:
[----:B-1----:R1:W2:Y:S02]  /*9200*/  SYNCS.PHASECHK.TRANS64.TRYWAIT P0, [R0+URZ], R3 ;  /* 0x00000003000075a7 */ /* 0x0022a400080011ff */
[----:B--2---:R-:W-:Y:S05]  /*9210*/  @!P0 NANOSLEEP.SYNCS 0x989680 ;  /* 0x009896800000895d */ /* 0x004fea0003900000 */
[----:B------:R-:W2:Y:S02]  /*9220*/  @!P0 SYNCS.PHASECHK.TRANS64 P0, [R0+URZ], R3 ;  /* 0x00000003000085a7 */ /* 0x000ea400080010ff */
[----:B--2---:R-:W-:Y:S05]  /*9230*/  @!P0 BRA `(.L_x_183) ;  /* 0xfffffffc00f08947 */ /* 0x004fea000383ffff */
[----:B------:R-:W-:Y:S05]  /*9240*/  BRA `(.L_x_184) ;  /* 0xffffff9800b87947 */ /* 0x000fea000383ffff */
.L_x_45:
[----:B----4-:R-:W-:-:S07]  /*9250*/  MOV R0, UR5 ;  /* 0x0000000500007c02 */ /* 0x010fce0008000f00 */
.L_x_185:
[----:B-1----:R1:W2:Y:S02]  /*9260*/  SYNCS.PHASECHK.TRANS64.TRYWAIT P0, [R0+URZ], R3 ;  /* 0x00000003000075a7 */ /* 0x0022a400080011ff */
[----:B--2---:R-:W-:Y:S05]  /*9270*/  @!P0 NANOSLEEP.SYNCS 0x989680 ;  /* 0x009896800000895d */ /* 0x004fea0003900000 */
[----:B------:R-:W2:Y:S02]  /*9280*/  @!P0 SYNCS.PHASECHK.TRANS64 P0, [R0+URZ], R3 ;  /* 0x00000003000085a7 */ /* 0x000ea400080010ff */
[----:B--2---:R-:W-:Y:S05]  /*9290*/  @!P0 BRA `(.L_x_185) ;  /* 0xfffffffc00f08947 */ /* 0x004fea000383ffff */
[----:B------:R-:W-:Y:S05]  /*92a0*/  BRA `(.L_x_186) ;  /* 0xffffff9800c47947 */ /* 0x000fea000383ffff */
.L_x_46:
[----:B----4-:R-:W-:-:S07]  /*92b0*/  MOV R0, UR5 ;  /* 0x0000000500007c02 */ /* 0x010fce0008000f00 */
.L_x_187:
[----:B-1----:R1:W2:Y:S02]  /*92c0*/  SYNCS.PHASECHK.TRANS64.TRYWAIT P0, [R0+URZ], R3 ;  /* 0x00000003000075a7 */ /* 0x0022a400080011ff */
[----:B--2---:R-:W-:Y:S05]  /*92d0*/  @!P0 NANOSLEEP.SYNCS 0x989680 ;  /* 0x009896800000895d */ /* 0x004fea0003900000 */
[----:B------:R-:W2:Y:S02]  /*92e0*/  @!P0 SYNCS.PHASECHK.TRANS64 P0, [R0+URZ], R3 ;  /* 0x00000003000085a7 */ /* 0x000ea400080010ff */
[----:B--2---:R-:W-:Y:S05]  /*92f0*/  @!P0 BRA `(.L_x_187) ;  /* 0xfffffffc00f08947 */ /* 0x004fea000383ffff */
[----:B------:R-:W-:Y:S05]  /*9300*/  BRA `(.L_x_188) ;  /* 0xffffff9800d07947 */ /* 0x000fea000383ffff */
.L_x_47:
[----:B----4-:R-:W-:-:S07]  /*9310*/  MOV R0, UR5 ;  /* 0x0000000500007c02 */ /* 0x010fce0008000f00 */
.L_x_189:
[----:B-1----:R1:W2:Y:S02]  /*9320*/  SYNCS.PHASECHK.TRANS64.TRYWAIT P0, [R0+URZ], R3 ;  /* 0x00000003000075a7 */ /* 0x0022a400080011ff */
[----:B--2---:R-:W-:Y:S05]  /*9330*/  @!P0 NANOSLEEP.SYNCS 0x989680 ;  /* 0x009896800000895d */ /* 0x004fea0003900000 */
[----:B------:R-:W2:Y:S02]  /*9340*/  @!P0 SYNCS.PHASECHK.TRANS64 P0, [R0+URZ], R3 ;  /* 0x00000003000085a7 */ /* 0x000ea400080010ff */
[----:B--2---:R-:W-:Y:S05]  /*9350*/  @!P0 BRA `(.L_x_189) ;  /* 0xfffffffc00f08947 */ /* 0x004fea000383ffff */
[----:B------:R-:W-:Y:S05]  /*9360*/  BRA `(.L_x_190) ;  /* 0xffffff9800dc7947 */ /* 0x000fea000383ffff */
.L_x_48:
[----:B----4-:R-:W-:-:S07]  /*9370*/  MOV R0, UR5 ;  /* 0x0000000500007c02 */ /* 0x010fce0008000f00 */
.L_x_191:
[----:B-1----:R1:W2:Y:S02]  /*9380*/  SYNCS.PHASECHK.TRANS64.TRYWAIT P0, [R0+URZ], R3 ;  /* 0x00000003000075a7 */ /* 0x0022a400080011ff */
[----:B--2---:R-:W-:Y:S05]  /*9390*/  @!P0 NANOSLEEP.SYNCS 0x989680 ;  /* 0x009896800000895d */ /* 0x004fea0003900000 */
[----:B------:R-:W2:Y:S02]  /*93a0*/  @!P0 SYNCS.PHASECHK.TRANS64 P0, [R0+URZ], R3 ;  /* 0x00000003000085a7 */ /* 0x000ea400080010ff */
[----:B--2---:R-:W-:Y:S05]  /*93b0*/  @!P0 BRA `(.L_x_191) ;  /* 0xfffffffc00f08947 */ /* 0x004fea000383ffff */
[----:B------:R-:W-:Y:S05]  /*93c0*/  BRA `(.L_x_192) ;  /* 0xffffff9800e87947 */ /* 0x000fea000383ffff */
.L_x_49:
[----:B----4-:R-:W-:-:S07]  /*93d0*/  MOV R0, UR5 ;  /* 0x0000000500007c02 */ /* 0x010fce0008000f00 */
.L_x_193:
[----:B-1----:R1:W2:Y:S02]  /*93e0*/  SYNCS.PHASECHK.TRANS64.TRYWAIT P0, [R0+URZ], R3 ;  /* 0x00000003000075a7 */ /* 0x0022a400080011ff */
[----:B--2---:R-:W-:Y:S05]  /*93f0*/  @!P0 NANOSLEEP.SYNCS 0x989680 ;  /* 0x009896800000895d */ /* 0x004fea0003900000 */
[----:B------:R-:W2:Y:S02]  /*9400*/  @!P0 SYNCS.PHASECHK.TRANS64 P0, [R0+URZ], R3 ;  /* 0x00000003000085a7 */ /* 0x000ea400080010ff */
[----:B--2---:R-:W-:Y:S05]  /*9410*/  @!P0 BRA `(.L_x_193) ;  /* 0xfffffffc00f08947 */ /* 0x004fea000383ffff */
[----:B------:R-:W-:Y:S05]  /*9420*/  BRA `(.L_x_194) ;  /* 0xffffff9800f47947 */ /* 0x000fea000383ffff */
.L_x_50:
[----:B----4-:R-:W-:-:S07]  /*9430*/  MOV R0, UR5 ;  /* 0x0000000500007c02 */ /* 0x010fce0008000f00 */
.L_x_195:
[----:B-1----:R1:W2:Y:S02]  /*9440*/  SYNCS.PHASECHK.TRANS64.TRYWAIT P0, [R0+URZ], R3 ;  /* 0x00000003000075a7 */ /* 0x0022a400080011ff */
[----:B--2---:R-:W-:Y:S05]  /*9450*/  @!P0 NANOSLEEP.SYNCS 0x989680 ;  /* 0x009896800000895d */ /* 0x004fea0003900000 */
[----:B------:R-:W2:Y:S02]  /*9460*/  @!P0 SYNCS.PHASECHK.TRANS64 P0, [R0+URZ], R3 ;  /* 0x00000003000085a7 */ /* 0x000ea400080010ff */
[----:B--2---:R-:W-:Y:S05]  /*9470*/  @!P0 BRA `(.L_x_195) ;  /* 0xfffffffc00f08947 */ /* 0x004fea000383ffff */
[----:B------:R-:W-:Y:S05]  /*9480*/  BRA `(.L_x_196) ;  /* 0xffffff9c00007947 */ /* 0x000fea000383ffff */
.L_x_51:
[----:B----4-:R-:W-:-:S07]  /*9490*/  MOV R0, UR5 ;  /* 0x0000000500007c02 */ /* 0x010fce0008000f00 */
.L_x_197:
[----:B-1----:R1:W2:Y:S02]  /*94a0*/  SYNCS.PHASECHK.TRANS64.TRYWAIT P0, [R0+URZ], R3 ;  /* 0x00000003000075a7 */ /* 0x0022a400080011ff */
[----:B--2---:R-:W-:Y:S05]  /*94b0*/  @!P0 NANOSLEEP.SYNCS 0x989680 ;  /* 0x009896800000895d */ /* 0x004fea0003900000 */
[----:B------:R-:W2:Y:S02]  /*94c0*/  @!P0 SYNCS.PHASECHK.TRANS64 P0, [R0+URZ], R3 ;  /* 0x00000003000085a7 */ /* 0x000ea400080010ff */
[----:B--2---:R-:W-:Y:S05]  /*94d0*/  @!P0 BRA `(.L_x_197) ;  /* 0xfffffffc00f08947 */ /* 0x004fea000383ffff */
[----:B------:R-:W-:Y:S05]  /*94e0*/  BRA `(.L_x_198) ;  /* 0xffffff9c000c7947 */ /* 0x000fea000383ffff */
.L_x_52:
[----:B----4-:R-:W-:-:S07]  /*94f0*/  MOV R0, UR5 ;  /* 0x0000000500007c02 */ /* 0x010fce0008000f00 */
.L_x_199:
[----:B-1----:R1:W2:Y:S02]  /*9500*/  SYNCS.PHASECHK.TRANS64.TRYWAIT P0, [R0+URZ], R3 ;  /* 0x00000003000075a7 */ /* 0x0022a400080011ff */
[----:B--2---:R-:W-:Y:S05]  /*9510*/  @!P0 NANOSLEEP.SYNCS 0x989680 ;  /* 0x009896800000895d */ /* 0x004fea0003900000 */
[----:B------:R-:W2:Y:S02]  /*9520*/  @!P0 SYNCS.PHASECHK.TRANS64 P0, [R0+URZ], R3 ;  /* 0x00000003000085a7 */ /* 0x000ea400080010ff */
[----:B--2---:R-:W-:Y:S05]  /*9530*/  @!P0 BRA `(.L_x_199) ;  /* 0xfffffffc00f08947 */ /* 0x004fea000383ffff */
[----:B------:R-:W-:Y:S05]  /*9540*/  BRA `(.L_x_200) ;  /* 0xffffff9c00187947 */ /* 0x000fea000383ffff */
.L_x_53:
[----:B----4-:R-:W-:-:S07]  /*9550*/  MOV R0, UR5 ;  /* 0x0000000500007c02 */ /* 0x010fce0008000f00 */
.L_x_201:
[----:B-1----:R1:W2:Y:S02]  /*9560*/  SYNCS.PHASECHK.TRANS64.TRYWAIT P0, [R0+URZ], R3 ;  /* 0x00000003000075a7 */ /* 0x0022a400080011ff */
[----:B--2---:R-:W-:Y:S05]  /*9570*/  @!P0 NANOSLEEP.SYNCS 0x989680 ;  /* 0x009896800000895d */ /* 0x004fea0003900000 */
[----:B------:R-:W2:Y:S02]  /*9580*/  @!P0 SYNCS.PHASECHK.TRANS64 P0, [R0+URZ], R3 ;  /* 0x00000003000085a7 */ /* 0x000ea400080010ff */
[----:B--2---:R-:W-:Y:S05]  /*9590*/  @!P0 BRA `(.L_x_201) ;  /* 0xfffffffc00f08947 */ /* 0x004fea000383ffff */
[----:B------:R-:W-:Y:S05]  /*95a0*/  BRA `(.L_x_202) ;  /* 0xffffff9c00247947 */ /* 0x000fea000383ffff */
.L_x_54:
[----:B----4-:R-:W-:-:S07]  /*95b0*/  MOV R0, UR5 ;  /* 0x0000000500007c02 */ /* 0x010fce0008000f00 */
.L_x_203:
[----:B-1----:R1:W2:Y:S02]  /*95c0*/  SYNCS.PHASECHK.TRANS64.TRYWAIT P0, [R0+URZ], R3 ;  /* 0x00000003000075a7 */ /* 0x0022a400080011ff */
[----:B--2---:R-:W-:Y:S05]  /*95d0*/  @!P0 NANOSLEEP.SYNCS 0x989680 ;  /* 0x009896800000895d */ /* 0x004fea0003900000 */
[----:B------:R-:W2:Y:S02]  /*95e0*/  @!P0 SYNCS.PHASECHK.TRANS64 P0, [R0+URZ], R3 ;  /* 0x00000003000085a7 */ /* 0x000ea400080010ff */
[----:B--2---:R-:W-:Y:S05]  /*95f0*/  @!P0 BRA `(.L_x_203) ;  /* 0xfffffffc00f08947 */ /* 0x004fea000383ffff */
[----:B------:R-:W-:Y:S05]  /*9600*/  BRA `(.L_x_204) ;  /* 0xffffff9c00307947 */ /* 0x000fea000383ffff */
.L_x_55:
[----:B----4-:R-:W-:-:S07]  /*9610*/  MOV R0, UR5 ;  /* 0x0000000500007c02 */ /* 0x010fce0008000f00 */
.L_x_205:
[----:B-1----:R1:W2:Y:S02]  /*9620*/  SYNCS.PHASECHK.TRANS64.TRYWAIT P0, [R0+URZ], R3 ;  /* 0x00000003000075a7 */ /* 0x0022a400080011ff */
[----:B--2---:R-:W-:Y:S05]  /*9630*/  @!P0 NANOSLEEP.SYNCS 0x989680 ;  /* 0x009896800000895d */ /* 0x004fea0003900000 */
[----:B------:R-:W2:Y:S02]  /*9640*/  @!P0 SYNCS.PHASECHK.TRANS64 P0, [R0+URZ], R3 ;  /* 0x00000003000085a7 */ /* 0x000ea400080010ff */
[----:B--2---:R-:W-:Y:S05]  /*9650*/  @!P0 BRA `(.L_x_205) ;  /* 0xfffffffc00f08947 */ /* 0x004fea000383ffff */
[----:B------:R-:W-:Y:S05]  /*9660*/  BRA `(.L_x_206) ;  /* 0xffffff9c003c7947 */ /* 0x000fea000383ffff */
.L_x_56:
[----:B----4-:R-:W-:-:S07]  /*9670*/  MOV R0, UR5 ;  /* 0x0000000500007c02 */ /* 0x010fce0008000f00 */
.L_x_207:
[----:B-1----:R1:W2:Y:S02]  /*9680*/  SYNCS.PHASECHK.TRANS64.TRYWAIT P0, [R0+URZ], R3 ;  /* 0x00000003000075a7 */ /* 0x0022a400080011ff */
[----:B--2---:R-:W-:Y:S05]  /*9690*/  @!P0 NANOSLEEP.SYNCS 0x989680 ;  /* 0x009896800000895d */ /* 0x004fea0003900000 */
[----:B------:R-:W2:Y:S02]  /*96a0*/  @!P0 SYNCS.PHASECHK.TRANS64 P0, [R0+URZ], R3 ;  /* 0x00000003000085a7 */ /* 0x000ea400080010ff */
[----:B--2---:R-:W-:Y:S05]  /*96b0*/  @!P0 BRA `(.L_x_207) ;  /* 0xfffffffc00f08947 */ /* 0x004fea000383ffff */
[----:B------:R-:W-:Y:S05]  /*96c0*/  BRA `(.L_x_208) ;  /* 0xffffff9c00487947 */ /* 0x000fea000383ffff */
.L_x_57:
[----:B----4-:R-:W-:-:S07]  /*96d0*/  MOV R0, UR5 ;  /* 0x0000000500007c02 */ /* 0x010fce0008000f00 */
.L_x_209:
[----:B-1----:R1:W2:Y:S02]  /*96e0*/  SYNCS.PHASECHK.TRANS64.TRYWAIT P0, [R0+URZ], R3 ;  /* 0x00000003000075a7 */ /* 0x0022a400080011ff */
[----:B--2---:R-:W-:Y:S05]  /*96f0*/  @!P0 NANOSLEEP.SYNCS 0x989680 ;  /* 0x009896800000895d */ /* 0x004fea0003900000 */
[----:B------:R-:W2:Y:S02]  /*9700*/  @!P0 SYNCS.PHASECHK.TRANS64 P0, [R0+URZ], R3 ;  /* 0x00000003000085a7 */ /* 0x000ea400080010ff */
[----:B--2---:R-:W-:Y:S05]  /*9710*/  @!P0 BRA `(.L_x_209) ;  /* 0xfffffffc00f08947 */ /* 0x004fea000383ffff */
[----:B------:R-:W-:Y:S05]  /*9720*/  BRA `(.L_x_210) ;  /* 0xffffff9c00547947 */ /* 0x000fea000383ffff */
.L_x_58:
[----:B----4-:R-:W-:-:S07]  /*9730*/  MOV R0, UR5 ;  /* 0x0000000500007c02 */ /* 0x010fce0008000f00 */
.L_x_211:
[----:B-1----:R1:W2:Y:S02]  /*9740*/  SYNCS.PHASECHK.TRANS64.TRYWAIT P0, [R0+URZ], R3 ;  /* 0x00000003000075a7 */ /* 0x0022a400080011ff */
[----:B--2---:R-:W-:Y:S05]  /*9750*/  @!P0 NANOSLEEP.SYNCS 0x989680 ;  /* 0x009896800000895d */ /* 0x004fea0003900000 */
[----:B------:R-:W2:Y:S02]  /*9760*/  @!P0 SYNCS.PHASECHK.TRANS64 P0, [R0+URZ], R3 ;  /* 0x00000003000085a7 */ /* 0x000ea400080010ff */
[----:B--2---:R-:W-:Y:S05]  /*9770*/  @!P0 BRA `(.L_x_211) ;  /* 0xfffffffc00f08947 */ /* 0x004fea000383ffff */
[----:B------:R-:W-:Y:S05]  /*9780*/  BRA `(.L_x_212) ;  /* 0xffffff9c00607947 */ /* 0x000fea000383ffff */
.L_x_59:
[----:B----4-:R-:W-:-:S07]  /*9790*/  MOV R0, UR5 ;  /* 0x0000000500007c02 */ /* 0x010fce0008000f00 */
.L_x_213:
[----:B-1----:R1:W2:Y:S02]  /*97a0*/  SYNCS.PHASECHK.TRANS64.TRYWAIT P0, [R0+URZ], R3 ;  /* 0x00000003000075a7 */ /* 0x0022a400080011ff */
[----:B--2---:R-:W-:Y:S05]  /*97b0*/  @!P0 NANOSLEEP.SYNCS 0x989680 ;  /* 0x009896800000895d */ /* 0x004fea0003900000 */
[----:B------:R-:W2:Y:S02]  /*97c0*/  @!P0 SYNCS.PHASECHK.TRANS64 P0, [R0+URZ], R3 ;  /* 0x00000003000085a7 */ /* 0x000ea400080010ff */
[----:B--2---:R-:W-:Y:S05]  /*97d0*/  @!P0 BRA `(.L_x_213) ;  /* 0xfffffffc00f08947 */ /* 0x004fea000383ffff */
[----:B------:R-:W-:Y:S05]  /*97e0*/  BRA `(.L_x_214) ;  /* 0xffffff9c006c7947 */ /* 0x000fea000383ffff */
.L_x_60:
[----:B----4-:R-:W-:-:S07]  /*97f0*/  MOV R0, UR5 ;  /* 0x0000000500007c02 */ /* 0x010fce0008000f00 */
.L_x_215:
[----:B-1----:R1:W2:Y:S02]  /*9800*/  SYNCS.PHASECHK.TRANS64.TRYWAIT P0, [R0+URZ], R3 ;  /* 0x00000003000075a7 */ /* 0x0022a400080011ff */
[----:B--2---:R-:W-:Y:S05]  /*9810*/  @!P0 NANOSLEEP.SYNCS 0x989680 ;  /* 0x009896800000895d */ /* 0x004fea0003900000 */
[----:B------:R-:W2:Y:S02]  /*9820*/  @!P0 SYNCS.PHASECHK.TRANS64 P0, [R0+URZ], R3 ;  /* 0x00000003000085a7 */ /* 0x000ea400080010ff */
[----:B--2---:R-:W-:Y:S05]  /*9830*/  @!P0 BRA `(.L_x_215) ;  /* 0xfffffffc00f08947 */ /* 0x004fea000383ffff */
[----:B------:R-:W-:Y:S05]  /*9840*/  BRA `(.L_x_216) ;  /* 0xffffff9c00787947 */ /* 0x000fea000383ffff */
.L_x_61:
[----:B----4-:R-:W-:-:S07]  /*9850*/  MOV R0, UR5 ;  /* 0x0000000500007c02 */ /* 0x010fce0008000f00 */
.L_x_217:
[----:B-1----:R1:W2:Y:S02]  /*9860*/  SYNCS.PHASECHK.TRANS64.TRYWAIT P0, [R0+URZ], R3 ;  /* 0x00000003000075a7 */ /* 0x0022a400080011ff */
[----:B--2---:R-:W-:Y:S05]  /*9870*/  @!P0 NANOSLEEP.SYNCS 0x989680 ;  /* 0x009896800000895d */ /* 0x004fea0003900000 */
[----:B------:R-:W2:Y:S02]  /*9880*/  @!P0 SYNCS.PHASECHK.TRANS64 P0, [R0+URZ], R3 ;  /* 0x00000003000085a7 */ /* 0x000ea400080010ff */
[----:B--2---:R-:W-:Y:S05]  /*9890*/  @!P0 BRA `(.L_x_217) ;  /* 0xfffffffc00f08947 */ /* 0x004fea000383ffff */
[----:B------:R-:W-:Y:S05]  /*98a0*/  BRA `(.L_x_218) ;  /* 0xffffff9c00847947 */ /* 0x000fea000383ffff */
.L_x_62:
[----:B----4-:R-:W-:-:S07]  /*98b0*/  MOV R0, UR5 ;  /* 0x0000000500007c02 */ /* 0x010fce0008000f00 */
.L_x_219:
[----:B-1----:R1:W2:Y:S02]  /*98c0*/  SYNCS.PHASECHK.TRANS64.TRYWAIT P0, [R0+URZ], R3 ;  /* 0x00000003000075a7 */ /* 0x0022a400080011ff */
[----:B--2---:R-:W-:Y:S05]  /*98d0*/  @!P0 NANOSLEEP.SYNCS 0x989680 ;  /* 0x009896800000895d */ /* 0x004fea0003900000 */
[----:B------:R-:W2:Y:S02]  /*98e0*/  @!P0 SYNCS.PHASECHK.TRANS64 P0, [R0+URZ], R3 ;  /* 0x00000003000085a7 */ /* 0x000ea400080010ff */
[----:B--2---:R-:W-:Y:S05]  /*98f0*/  @!P0 BRA `(.L_x_219) ;  /* 0xfffffffc00f08947 */ /* 0x004fea000383ffff */
[----:B------:R-:W-:Y:S05]  /*9900*/  BRA `(.L_x_220) ;  /* 0xffffff9c00907947 */ /* 0x000fea000383ffff */
.L_x_63:
[----:B----4-:R-:W-:-:S07]  /*9910*/  MOV R0, UR5 ;  /* 0x0000000500007c02 */ /* 0x010fce0008000f00 */
.L_x_221:
[----:B-1----:R1:W2:Y:S02]  /*9920*/  SYNCS.PHASECHK.TRANS64.TRYWAIT P0, [R0+URZ], R3 ;  /* 0x00000003000075a7 */ /* 0x0022a400080011ff */
[----:B--2---:R-:W-:Y:S05]  /*9930*/  @!P0 NANOSLEEP.SYNCS 0x989680 ;  /* 0x009896800000895d */ /* 0x004fea0003900000 */
[----:B------:R-:W2:Y:S02]  /*9940*/  @!P0 SYNCS.PHASECHK.TRANS64 P0, [R0+URZ], R3 ;  /* 0x00000003000085a7 */ /* 0x000ea400080010ff */
[----:B--2---:R-:W-:Y:S05]  /*9950*/  @!P0 BRA `(.L_x_221) ;  /* 0xfffffffc00f08947 */ /* 0x004fea000383ffff */
[----:B------:R-:W-:Y:S05]  /*9960*/  BRA `(.L_x_222) ;  /* 0xffffff9c009c7947 */ /* 0x000fea000383ffff */
.L_x_64:
[----:B----4-:R-:W-:-:S07]  /*9970*/  MOV R0, UR5 ;  /* 0x0000000500007c02 */ /* 0x010fce0008000f00 */
.L_x_223:
[----:B-1----:R1:W2:Y:S02]  /*9980*/  SYNCS.PHASECHK.TRANS64.TRYWAIT P0, [R0+URZ], R3 ;  /* 0x00000003000075a7 */ /* 0x0022a400080011ff */
[----:B--2---:R-:W-:Y:S05]  /*9990*/  @!P0 NANOSLEEP.SYNCS 0x989680 ;  /* 0x009896800000895d */ /* 0x004fea0003900000 */
[----:B------:R-:W2:Y:S02]  /*99a0*/  @!P0 SYNCS.PHASECHK.TRANS64 P0, [R0+URZ], R3 ;  /* 0x00000003000085a7 */ /* 0x000ea400080010ff */
[----:B--2---:R-:W-:Y:S05]  /*99b0*/  @!P0 BRA `(.L_x_223) ;  /* 0xfffffffc00f08947 */ /* 0x004fea000383ffff */
[----:B------:R-:W-:Y:S05]  /*99c0*/  BRA `(.L_x_224) ;  /* 0xffffff9c00a87947 */ /* 0x000fea000383ffff */
.L_x_65:
[----:B----4-:R-:W-:-:S07]  /*99d0*/  MOV R0, UR5 ;  /* 0x0000000500007c02 */ /* 0x010fce0008000f00 */
.L_x_225:
[----:B-1----:R1:W2:Y:S02]  /*99e0*/  SYNCS.PHASECHK.TRANS64.TRYWAIT P0, [R0+URZ], R3 ;  /* 0x00000003000075a7 */ /* 0x0022a400080011ff */
[----:B--2---:R-:W-:Y:S05]  /*99f0*/  @!P0 NANOSLEEP.SYNCS 0x989680 ;  /* 0x009896800000895d */ /* 0x004fea0003900000 */
[----:B------:R-:W2:Y:S02]  /*9a00*/  @!P0 SYNCS.PHASECHK.TRANS64 P0, [R0+URZ], R3 ;  /* 0x00000003000085a7 */ /* 0x000ea400080010ff */
[----:B--2---:R-:W-:Y:S05]  /*9a10*/  @!P0 BRA `(.L_x_225) ;  /* 0xfffffffc00f08947 */ /* 0x004fea000383ffff */
[----:B------:R-:W-:Y:S05]  /*9a20*/  BRA `(.L_x_226) ;  /* 0xffffff9c00b47947 */ /* 0x000fea000383ffff */
.L_x_66:
[----:B----4-:R-:W-:-:S07]  /*9a30*/  MOV R0, UR5 ;  /* 0x0000000500007c02 */ /* 0x010fce0008000f00 */
.L_x_227:
[----:B-1----:R1:W2:Y:S02]  /*9a40*/  SYNCS.PHASECHK.TRANS64.TRYWAIT P0, [R0+URZ], R3 ;  /* 0x00000003000075a7 */ /* 0x0022a400080011ff */
[----:B--2---:R-:W-:Y:S05]  /*9a50*/  @!P0 NANOSLEEP.SYNCS 0x989680 ;  /* 0x009896800000895d */ /* 0x004fea0003900000 */
[----:B------:R-:W2:Y:S02]  /*9a60*/  @!P0 SYNCS.PHASECHK.TRANS64 P0, [R0+URZ], R3 ;  /* 0x00000003000085a7 */ /* 0x000ea400080010ff */
[----:B--2---:R-:W-:Y:S05]  /*9a70*/  @!P0 BRA `(.L_x_227) ;  /* 0xfffffffc00f08947 */ /* 0x004fea000383ffff */
[----:B------:R-:W-:Y:S05]  /*9a80*/  BRA `(.L_x_228) ;  /* 0xffffff9c00c07947 */ /* 0x000fea000383ffff */
.L_x_67:
[----:B----4-:R-:W-:-:S07]  /*9a90*/  MOV R0, UR5 ;  /* 0x0000000500007c02 */ /* 0x010fce0008000f00 */
.L_x_229:
[----:B-1----:R1:W2:Y:S02]  /*9aa0*/  SYNCS.PHASECHK.TRANS64.TRYWAIT P0, [R0+URZ], R3 ;  /* 0x00000003000075a7 */ /* 0x0022a400080011ff */
[----:B--2---:R-:W-:Y:S05]  /*9ab0*/  @!P0 NANOSLEEP.SYNCS 0x989680 ;  /* 0x009896800000895d */ /* 0x004fea0003900000 */
[----:B------:R-:W2:Y:S02]  /*9ac0*/  @!P0 SYNCS.PHASECHK.TRANS64 P0, [R0+URZ], R3 ;  /* 0x00000003000085a7 */ /* 0x000ea400080010ff */
[----:B--2---:R-:W-:Y:S05]  /*9ad0*/  @!P0 BRA `(.L_x_229) ;  /* 0xfffffffc00f08947 */ /* 0x004fea000383ffff */
[----:B------:R-:W-:Y:S05]  /*9ae0*/  BRA `(.L_x_230) ;  /* 0xffffff9c00cc7947 */ /* 0x000fea000383ffff */
.L_x_68:
[----:B----4-:R-:W-:-:S07]  /*9af0*/  MOV R0, UR5 ;  /* 0x0000000500007c02 */ /* 0x010fce0008000f00 */
.L_x_231:
[----:B-1----:R1:W2:Y:S02]  /*9b00*/  SYNCS.PHASECHK.TRANS64.TRYWAIT P0, [R0+URZ], R3 ;  /* 0x00000003000075a7 */ /* 0x0022a400080011ff */
[----:B--2---:R-:W-:Y:S05]  /*9b10*/  @!P0 NANOSLEEP.SYNCS 0x989680 ;  /* 0x009896800000895d */ /* 0x004fea0003900000 */
[----:B------:R-:W2:Y:S02]  /*9b20*/  @!P0 SYNCS.PHASECHK.TRANS64 P0, [R0+URZ], R3 ;  /* 0x00000003000085a7 */ /* 0x000ea400080010ff */
[----:B--2---:R-:W-:Y:S05]  /*9b30*/  @!P0 BRA `(.L_x_231) ;  /* 0xfffffffc00f08947 */ /* 0x004fea000383ffff */
[----:B------:R-:W-:Y:S05]  /*9b40*/  BRA `(.L_x_232) ;  /* 0xffffff9c00d87947 */ /* 0x000fea000383ffff */
.L_x_69:
[----:B----4-:R-:W-:-:S07]  /*9b50*/  MOV R0, UR5 ;  /* 0x0000000500007c02 */ /* 0x010fce0008000f00 */
.L_x_233:
[----:B-1----:R1:W2:Y:S02]  /*9b60*/  SYNCS.PHASECHK.TRANS64.TRYWAIT P0, [R0+URZ], R3 ;  /* 0x00000003000075a7 */ /* 0x0022a400080011ff */
[----:B--2---:R-:W-:Y:S05]  /*9b70*/  @!P0 NANOSLEEP.SYNCS 0x989680 ;  /* 0x009896800000895d */ /* 0x004fea0003900000 */
[----:B------:R-:W2:Y:S02]  /*9b80*/  @!P0 SYNCS.PHASECHK.TRANS64 P0, [R0+URZ], R3 ;  /* 0x00000003000085a7 */ /* 0x000ea400080010ff */
[----:B--2---:R-:W-:Y:S05]  /*9b90*/  @!P0 BRA `(.L_x_233) ;  /* 0xfffffffc00f08947 */ /* 0x004fea000383ffff */
[----:B------:R-:W-:Y:S05]  /*9ba0*/  BRA `(.L_x_234) ;  /* 0xffffff9c00e47947 */ /* 0x000fea000383ffff */
.L_x_70:
[----:B----4-:R-:W-:-:S07]  /*9bb0*/  MOV R0, UR5 ;  /* 0x0000000500007c02 */ /* 0x010fce0008000f00 */
.L_x_235:
[----:B-1----:R1:W2:Y:S02]  /*9bc0*/  SYNCS.PHASECHK.TRANS64.TRYWAIT P0, [R0+URZ], R3 ;  /* 0x00000003000075a7 */ /* 0x0022a400080011ff */
[----:B--2---:R-:W-:Y:S05]  /*9bd0*/  @!P0 NANOSLEEP.SYNCS 0x989680 ;  /* 0x009896800000895d */ /* 0x004fea0003900000 */
[----:B------:R-:W2:Y:S02]  /*9be0*/  @!P0 SYNCS.PHASECHK.TRANS64 P0, [R0+URZ], R3 ;  /* 0x00000003000085a7 */ /* 0x000ea400080010ff */
[----:B--2---:R-:W-:Y:S05]  /*9bf0*/  @!P0 BRA `(.L_x_235) ;  /* 0xfffffffc00f08947 */ /* 0x004fea000383ffff */
[----:B------:R-:W-:Y:S05]  /*9c00*/  BRA `(.L_x_236) ;  /* 0xffffff9c00f07947 */ /* 0x000fea000383ffff */
.L_x_71:
[----:B----4-:R-:W-:-:S07]  /*9c10*/  MOV R0, UR5 ;  /* 0x0000000500007c02 */ /* 0x010fce0008000f00 */
.L_x_237:
[----:B-1----:R1:W2:Y:S02]  /*9c20*/  SYNCS.PHASECHK.TRANS64.TRYWAIT P0, [R0+URZ], R3 ;  /* 0x00000003000075a7 */ /* 0x0022a400080011ff */
[----:B--2---:R-:W-:Y:S05]  /*9c30*/  @!P0 NANOSLEEP.SYNCS 0x989680 ;  /* 0x009896800000895d */ /* 0x004fea0003900000 */
[----:B------:R-:W2:Y:S02]  /*9c40*/  @!P0 SYNCS.PHASECHK.TRANS64 P0, [R0+URZ], R3 ;  /* 0x00000003000085a7 */ /* 0x000ea400080010ff */
[----:B--2---:R-:W-:Y:S05]  /*9c50*/  @!P0 BRA `(.L_x_237) ;  /* 0xfffffffc00f08947 */ /* 0x004fea000383ffff */
[----:B------:R-:W-:Y:S05]  /*9c60*/  BRA `(.L_x_238) ;  /* 0xffffff9c00fc7947 */ /* 0x000fea000383ffff */
.L_x_72:
[----:B----4-:R-:W-:-:S07]  /*9c70*/  MOV R0, UR5 ;  /* 0x0000000500007c02 */ /* 0x010fce0008000f00 */
.L_x_239:
[----:B-1----:R1:W2:Y:S02]  /*9c80*/  SYNCS.PHASECHK.TRANS64.TRYWAIT P0, [R0+URZ], R3 ;  /* 0x00000003000075a7 */ /* 0x0022a400080011ff */
[----:B--2---:R-:W-:Y:S05]  /*9c90*/  @!P0 NANOSLEEP.SYNCS 0x989680 ;  /* 0x009896800000895d */ /* 0x004fea0003900000 */
[----:B------:R-:W2:Y:S02]  /*9ca0*/  @!P0 SYNCS.PHASECHK.TRANS64 P0, [R0+URZ], R3 ;  /* 0x00000003000085a7 */ /* 0x000ea400080010ff */
[----:B--2---:R-:W-:Y:S05]  /*9cb0*/  @!P0 BRA `(.L_x_239) ;  /* 0xfffffffc00f08947 */ /* 0x004fea000383ffff */
[----:B------:R-:W-:Y:S05]  /*9cc0*/  BRA `(.L_x_240) ;  /* 0xffffffa000087947 */ /* 0x000fea000383ffff */
.L_x_73:
[----:B----4-:R-:W-:-:S07]  /*9cd0*/  MOV R0, UR5 ;  /* 0x0000000500007c02 */ /* 0x010fce0008000f00 */
.L_x_241:
[----:B-1----:R1:W2:Y:S02]  /*9ce0*/  SYNCS.PHASECHK.TRANS64.TRYWAIT P0, [R0+URZ], R3 ;  /* 0x00000003000075a7 */ /* 0x0022a400080011ff */
[----:B--2---:R-:W-:Y:S05]  /*9cf0*/  @!P0 NANOSLEEP.SYNCS 0x989680 ;  /* 0x009896800000895d */ /* 0x004fea0003900000 */
[----:B------:R-:W2:Y:S02]  /*9d00*/  @!P0 SYNCS.PHASECHK.TRANS64 P0, [R0+URZ], R3 ;  /* 0x00000003000085a7 */ /* 0x000ea400080010ff */
[----:B--2---:R-:W-:Y:S05]  /*9d10*/  @!P0 BRA `(.L_x_241) ;  /* 0xfffffffc00f08947 */ /* 0x004fea000383ffff */
[----:B------:R-:W-:Y:S05]  /*9d20*/  BRA `(.L_x_242) ;  /* 0xffffffa000147947 */ /* 0x000fea000383ffff */
.L_x_74:
[----:B----4-:R-:W-:-:S07]  /*9d30*/  MOV R0, UR5 ;  /* 0x0000000500007c02 */ /* 0x010fce0008000f00 */
.L_x_243:
[----:B-1----:R1:W2:Y:S02]  /*9d40*/  SYNCS.PHASECHK.TRANS64.TRYWAIT P0, [R0+URZ], R3 ;  /* 0x00000003000075a7 */ /* 0x0022a400080011ff */
[----:B--2---:R-:W-:Y:S05]  /*9d50*/  @!P0 NANOSLEEP.SYNCS 0x989680 ;  /* 0x009896800000895d */ /* 0x004fea0003900000 */
[----:B------:R-:W2:Y:S02]  /*9d60*/  @!P0 SYNCS.PHASECHK.TRANS64 P0, [R0+URZ], R3 ;  /* 0x00000003000085a7 */ /* 0x000ea400080010ff */
[----:B--2---:R-:W-:Y:S05]  /*9d70*/  @!P0 BRA `(.L_x_243) ;  /* 0xfffffffc00f08947 */ /* 0x004fea000383ffff */
[----:B------:R-:W-:Y:S05]  /*9d80*/  BRA `(.L_x_244) ;  /* 0xffffffa000207947 */ /* 0x000fea000383ffff */
.L_x_75:
[----:B----4-:R-:W-:-:S07]  /*9d90*/  MOV R0, UR5 ;  /* 0x0000000500007c02 */ /* 0x010fce0008000f00 */
.L_x_245:
[----:B-1----:R1:W2:Y:S02]  /*9da0*/  SYNCS.PHASECHK.TRANS64.TRYWAIT P0, [R0+URZ], R3 ;  /* 0x00000003000075a7 */ /* 0x0022a400080011ff */
[----:B--2---:R-:W-:Y:S05]  /*9db0*/  @!P0 NANOSLEEP.SYNCS 0x989680 ;  /* 0x009896800000895d */ /* 0x004fea0003900000 */
[----:B------:R-:W2:Y:S02]  /*9dc0*/  @!P0 SYNCS.PHASECHK.TRANS64 P0, [R0+URZ], R3 ;  /* 0x00000003000085a7 */ /* 0x000ea400080010ff */
[----:B--2---:R-:W-:Y:S05]  /*9dd0*/  @!P0 BRA `(.L_x_245) ;  /* 0xfffffffc00f08947 */ /* 0x004fea000383ffff */
[----:B------:R-:W-:Y:S05]  /*9de0*/  BRA `(.L_x_246) ;  /* 0xffffffa0002c7947 */ /* 0x000fea000383ffff */
.L_x_76:
[----:B----4-:R-:W-:-:S07]  /*9df0*/  MOV R0, UR5 ;  /* 0x0000000500007c02 */ /* 0x010fce0008000f00 */
.L_x_247:
[----:B-1----:R1:W2:Y:S02]  /*9e00*/  SYNCS.PHASECHK.TRANS64.TRYWAIT P0, [R0+URZ], R3 ;  /* 0x00000003000075a7 */ /* 0x0022a400080011ff */
[----:B--2---:R-:W-:Y:S05]  /*9e10*/  @!P0 NANOSLEEP.SYNCS 0x989680 ;  /* 0x009896800000895d */ /* 0x004fea0003900000 */
[----:B------:R-:W2:Y:S02]  /*9e20*/  @!P0 SYNCS.PHASECHK.TRANS64 P0, [R0+URZ], R3 ;  /* 0x00000003000085a7 */ /* 0x000ea400080010ff */
[----:B--2---:R-:W-:Y:S05]  /*9e30*/  @!P0 BRA `(.L_x_247) ;  /* 0xfffffffc00f08947 */ /* 0x004fea000383ffff */
[----:B------:R-:W-:Y:S05]  /*9e40*/  BRA `(.L_x_248) ;  /* 0xffffffa000387947 */ /* 0x000fea000383ffff */
.L_x_77:
[----:B----4-:R-:W-:-:S07]  /*9e50*/  MOV R0, UR5 ;  /* 0x0000000500007c02 */ /* 0x010fce0008000f00 */
.L_x_249:
[----:B-1----:R1:W2:Y:S02]  /*9e60*/  SYNCS.PHASECHK.TRANS64.TRYWAIT P0, [R0+URZ], R3 ;  /* 0x00000003000075a7 */ /* 0x0022a400080011ff */
[----:B--2---:R-:W-:Y:S05]  /*9e70*/  @!P0 NANOSLEEP.SYNCS 0x989680 ;  /* 0x009896800000895d */ /* 0x004fea0003900000 */
[----:B------:R-:W2:Y:S02]  /*9e80*/  @!P0 SYNCS.PHASECHK.TRANS64 P0, [R0+URZ], R3 ;  /* 0x00000003000085a7 */ /* 0x000ea400080010ff */
[----:B--2---:R-:W-:Y:S05]  /*9e90*/  @!P0 BRA `(.L_x_249) ;  /* 0xfffffffc00f08947 */ /* 0x004fea000383ffff */
[----:B------:R-:W-:Y:S05]  /*9ea0*/  BRA `(.L_x_250) ;  /* 0xffffffa000447947 */ /* 0x000fea000383ffff */
.L_x_78:
[----:B----4-:R-:W-:-:S07]  /*9eb0*/  MOV R0, UR5 ;  /* 0x0000000500007c02 */ /* 0x010fce0008000f00 */
.L_x_251:
[----:B-1----:R1:W2:Y:S02]  /*9ec0*/  SYNCS.PHASECHK.TRANS64.TRYWAIT P0, [R0+URZ], R3 ;  /* 0x00000003000075a7 */ /* 0x0022a400080011ff */
[----:B--2---:R-:W-:Y:S05]  /*9ed0*/  @!P0 NANOSLEEP.SYNCS 0x989680 ;  /* 0x009896800000895d */ /* 0x004fea0003900000 */
[----:B------:R-:W2:Y:S02]  /*9ee0*/  @!P0 SYNCS.PHASECHK.TRANS64 P0, [R0+URZ], R3 ;  /* 0x00000003000085a7 */ /* 0x000ea400080010ff */
[----:B--2---:R-:W-:Y:S05]  /*9ef0*/  @!P0 BRA `(.L_x_251) ;  /* 0xfffffffc00f08947 */ /* 0x004fea000383ffff */
[----:B------:R-:W-:Y:S05]  /*9f00*/  BRA `(.L_x_252) ;  /* 0xffffffa000507947 */ /* 0x000fea000383ffff */
.L_x_79:
[----:B----4-:R-:W-:-:S07]  /*9f10*/  MOV R0, UR5 ;  /* 0x0000000500007c02 */ /* 0x010fce0008000f00 */
.L_x_253:
[----:B-1----:R1:W2:Y:S02]  /*9f20*/  SYNCS.PHASECHK.TRANS64.TRYWAIT P0, [R0+URZ], R3 ;  /* 0x00000003000075a7 */ /* 0x0022a400080011ff */
[----:B--2---:R-:W-:Y:S05]  /*9f30*/  @!P0 NANOSLEEP.SYNCS 0x989680 ;  /* 0x009896800000895d */ /* 0x004fea0003900000 */
[----:B------:R-:W2:Y:S02]  /*9f40*/  @!P0 SYNCS.PHASECHK.TRANS64 P0, [R0+URZ], R3 ;  /* 0x00000003000085a7 */ /* 0x000ea400080010ff */
[----:B--2---:R-:W-:Y:S05]  /*9f50*/  @!P0 BRA `(.L_x_253) ;  /* 0xfffffffc00f08947 */ /* 0x004fea000383ffff */
[----:B------:R-:W-:Y:S05]  /*9f60*/  BRA `(.L_x_254) ;  /* 0xffffffa0005c7947 */ /* 0x000fea000383ffff */
.L_x_80:
[----:B----4-:R-:W-:-:S07]  /*9f70*/  MOV R0, UR5 ;  /* 0x0000000500007c02 */ /* 0x010fce0008000f00 */
.L_x_255:
[----:B-1----:R1:W2:Y:S02]  /*9f80*/  SYNCS.PHASECHK.TRANS64.TRYWAIT P0, [R0+URZ], R3 ;  /* 0x00000003000075a7 */ /* 0x0022a400080011ff */
[----:B--2---:R-:W-:Y:S05]  /*9f90*/  @!P0 NANOSLEEP.SYNCS 0x989680 ;  /* 0x009896800000895d */ /* 0x004fea0003900000 */
[----:B------:R-:W2:Y:S02]  /*9fa0*/  @!P0 SYNCS.PHASECHK.TRANS64 P0, [R0+URZ], R3 ;  /* 0x00000003000085a7 */ /* 0x000ea400080010ff */
[----:B--2---:R-:W-:Y:S05]  /*9fb0*/  @!P0 BRA `(.L_x_255) ;  /* 0xfffffffc00f08947 */ /* 0x004fea000383ffff */
[----:B------:R-:W-:Y:S05]  /*9fc0*/  BRA `(.L_x_256) ;  /* 0xffffffa000687947 */ /* 0x000fea000383ffff */
.L_x_81:
[----:B----4-:R-:W-:-:S07]  /*9fd0*/  MOV R0, UR5 ;  /* 0x0000000500007c02 */ /* 0x010fce0008000f00 */
.L_x_257:
[----:B-1----:R1:W2:Y:S02]  /*9fe0*/  SYNCS.PHASECHK.TRANS64.TRYWAIT P0, [R0+URZ], R3 ;  /* 0x00000003000075a7 */ /* 0x0022a400080011ff */
[----:B--2---:R-:W-:Y:S05]  /*9ff0*/  @!P0 NANOSLEEP.SYNCS 0x989680 ;  /* 0x009896800000895d */ /* 0x004fea0003900000 */
[----:B------:R-:W2:Y:S02]  /*a000*/  @!P0 SYNCS.PHASECHK.TRANS64 P0, [R0+URZ], R3 ;  /* 0x00000003000085a7 */ /* 0x000ea400080010ff */
[----:B--2---:R-:W-:Y:S05]  /*a010*/  @!P0 BRA `(.L_x_257) ;  /* 0xfffffffc00f08947 */ /* 0x004fea000383ffff */
[----:B------:R-:W-:Y:S05]  /*a020*/  BRA `(.L_x_258) ;  /* 0xffffffa000747947 */ /* 0x000fea000383ffff */
.L_x_82:
[----:B----4-:R-:W-:-:S07]  /*a030*/  MOV R0, UR5 ;  /* 0x0000000500007c02 */ /* 0x010fce0008000f00 */
.L_x_259:
[----:B-1----:R1:W2:Y:S02]  /*a040*/  SYNCS.PHASECHK.TRANS64.TRYWAIT P0, [R0+URZ], R3 ;  /* 0x00000003000075a7 */ /* 0x0022a400080011ff */
[----:B--2---:R-:W-:Y:S05]  /*a050*/  @!P0 NANOSLEEP.SYNCS 0x989680 ;  /* 0x009896800000895d */ /* 0x004fea0003900000 */
[----:B------:R-:W2:Y:S02]  /*a060*/  @!P0 SYNCS.PHASECHK.TRANS64 P0, [R0+URZ], R3 ;  /* 0x00000003000085a7 */ /* 0x000ea400080010ff */
[----:B--2---:R-:W-:Y:S05]  /*a070*/  @!P0 BRA `(.L_x_259) ;  /* 0xfffffffc00f08947 */ /* 0x004fea000383ffff */
[----:B------:R-:W-:Y:S05]  /*a080*/  BRA `(.L_x_260) ;  /* 0xffffffa000807947 */ /* 0x000fea000383ffff */
.L_x_83:
[----:B----4-:R-:W-:-:S07]  /*a090*/  MOV R0, UR5 ;  /* 0x0000000500007c02 */ /* 0x010fce0008000f00 */
.L_x_261:
[----:B-1----:R1:W2:Y:S02]  /*a0a0*/  SYNCS.PHASECHK.TRANS64.TRYWAIT P0, [R0+URZ], R3 ;  /* 0x00000003000075a7 */ /* 0x0022a400080011ff */
[----:B--2---:R-:W-:Y:S05]  /*a0b0*/  @!P0 NANOSLEEP.SYNCS 0x989680 ;  /* 0x009896800000895d */ /* 0x004fea0003900000 */
[----:B------:R-:W2:Y:S02]  /*a0c0*/  @!P0 SYNCS.PHASECHK.TRANS64 P0, [R0+URZ], R3 ;  /* 0x00000003000085a7 */ /* 0x000ea400080010ff */
[----:B--2---:R-:W-:Y:S05]  /*a0d0*/  @!P0 BRA `(.L_x_261) ;  /* 0xfffffffc00f08947 */ /* 0x004fea000383ffff */
[----:B------:R-:W-:Y:S05]  /*a0e0*/  BRA `(.L_x_262) ;  /* 0xffffffa0008c7947 */ /* 0x000fea000383ffff */
.L_x_84:
[----:B----4-:R-:W-:-:S07]  /*a0f0*/  MOV R0, UR5 ;  /* 0x0000000500007c02 */ /* 0x010fce0008000f00 */
.L_x_263:
[----:B-1----:R1:W2:Y:S02]  /*a100*/  SYNCS.PHASECHK.TRANS64.TRYWAIT P0, [R0+URZ], R3 ;  /* 0x00000003000075a7 */ /* 0x0022a400080011ff */
[----:B--2---:R-:W-:Y:S05]  /*a110*/  @!P0 NANOSLEEP.SYNCS 0x989680 ;  /* 0x009896800000895d */ /* 0x004fea0003900000 */
[----:B------:R-:W2:Y:S02]  /*a120*/  @!P0 SYNCS.PHASECHK.TRANS64 P0, [R0+URZ], R3 ;  /* 0x00000003000085a7 */ /* 0x000ea400080010ff */
[----:B--2---:R-:W-:Y:S05]  /*a130*/  @!P0 BRA `(.L_x_263) ;  /* 0xfffffffc00f08947 */ /* 0x004fea000383ffff */
[----:B------:R-:W-:Y:S05]  /*a140*/  BRA `(.L_x_264) ;  /* 0xffffffa000987947 */ /* 0x000fea000383ffff */
.L_x_85:
[----:B----4-:R-:W-:-:S07]  /*a150*/  MOV R0, UR5 ;  /* 0x0000000500007c02 */ /* 0x010fce0008000f00 */
.L_x_265:
[----:B-1----:R1:W2:Y:S02]  /*a160*/  SYNCS.PHASECHK.TRANS64.TRYWAIT P0, [R0+URZ], R3 ;  /* 0x00000003000075a7 */ /* 0x0022a400080011ff */
[----:B--2---:R-:W-:Y:S05]  /*a170*/  @!P0 NANOSLEEP.SYNCS 0x989680 ;  /* 0x009896800000895d */ /* 0x004fea0003900000 */
[----:B------:R-:W2:Y:S02]  /*a180*/  @!P0 SYNCS.PHASECHK.TRANS64 P0, [R0+URZ], R3 ;  /* 0x00000003000085a7 */ /* 0x000ea400080010ff */
[----:B--2---:R-:W-:Y:S05]  /*a190*/  @!P0 BRA `(.L_x_265) ;  /* 0xfffffffc00f08947 */ /* 0x004fea000383ffff */
[----:B------:R-:W-:Y:S05]  /*a1a0*/  BRA `(.L_x_266) ;  /* 0xffffffa000a47947 */ /* 0x000fea000383ffff */
.L_x_86:
[----:B----4-:R-:W-:-:S07]  /*a1b0*/  MOV R0, UR5 ;  /* 0x0000000500007c02 */ /* 0x010fce0008000f00 */
.L_x_267:
[----:B-1----:R1:W2:Y:S02]  /*a1c0*/  SYNCS.PHASECHK.TRANS64.TRYWAIT P0, [R0+URZ], R3 ;  /* 0x00000003000075a7 */ /* 0x0022a400080011ff */
[----:B--2---:R-:W-:Y:S05]  /*a1d0*/  @!P0 NANOSLEEP.SYNCS 0x989680 ;  /* 0x009896800000895d */ /* 0x004fea0003900000 */
[----:B------:R-:W2:Y:S02]  /*a1e0*/  @!P0 SYNCS.PHASECHK.TRANS64 P0, [R0+URZ], R3 ;  /* 0x00000003000085a7 */ /* 0x000ea400080010ff */
[----:B--2---:R-:W-:Y:S05]  /*a1f0*/  @!P0 BRA `(.L_x_267) ;  /* 0xfffffffc00f08947 */ /* 0x004fea000383ffff */
[----:B------:R-:W-:Y:S05]  /*a200*/  BRA `(.L_x_268) ;  /* 0xffffffa000b07947 */ /* 0x000fea000383ffff */
.L_x_87:
[----:B----4-:R-:W-:-:S07]  /*a210*/  MOV R0, UR5 ;  /* 0x0000000500007c02 */ /* 0x010fce0008000f00 */
.L_x_269:
[----:B-1----:R1:W2:Y:S02]  /*a220*/  SYNCS.PHASECHK.TRANS64.TRYWAIT P0, [R0+URZ], R3 ;  /* 0x00000003000075a7 */ /* 0x0022a400080011ff */
[----:B--2---:R-:W-:Y:S05]  /*a230*/  @!P0 NANOSLEEP.SYNCS 0x989680 ;  /* 0x009896800000895d */ /* 0x004fea0003900000 */
[----:B------:R-:W2:Y:S02]  /*a240*/  @!P0 SYNCS.PHASECHK.TRANS64 P0, [R0+URZ], R3 ;  /* 0x00000003000085a7 */ /* 0x000ea400080010ff */
[----:B--2---:R-:W-:Y:S05]  /*a250*/  @!P0 BRA `(.L_x_269) ;  /* 0xfffffffc00f08947 */ /* 0x004fea000383ffff */
[----:B------:R-:W-:Y:S05]  /*a260*/  BRA `(.L_x_270) ;  /* 0xffffffa000bc7947 */ /* 0x000fea000383ffff */
.L_x_88:
[----:B----4-:R-:W-:-:S07]  /*a270*/  MOV R0, UR5 ;  /* 0x0000000500007c02 */ /* 0x010fce0008000f00 */
.L_x_271:
[----:B-1----:R1:W2:Y:S02]  /*a280*/  SYNCS.PHASECHK.TRANS64.TRYWAIT P0, [R0+URZ], R3 ;  /* 0x00000003000075a7 */ /* 0x0022a400080011ff */
[----:B--2---:R-:W-:Y:S05]  /*a290*/  @!P0 NANOSLEEP.SYNCS 0x989680 ;  /* 0x009896800000895d */ /* 0x004fea0003900000 */
[----:B------:R-:W2:Y:S02]  /*a2a0*/  @!P0 SYNCS.PHASECHK.TRANS64 P0, [R0+URZ], R3 ;  /* 0x00000003000085a7 */ /* 0x000ea400080010ff */
[----:B--2---:R-:W-:Y:S05]  /*a2b0*/  @!P0 BRA `(.L_x_271) ;  /* 0xfffffffc00f08947 */ /* 0x004fea000383ffff */
[----:B------:R-:W-:Y:S05]  /*a2c0*/  BRA `(.L_x_272) ;  /* 0xffffffa000c87947 */ /* 0x000fea000383ffff */
.L_x_91:
[----:B-1----:R1:W2:Y:S02]  /*a2d0*/  SYNCS.PHASECHK.TRANS64.TRYWAIT P0, [R0+URZ+0x3f0], R4 ;  /* 0x0003f004000075a7 */ /* 0x0022a400080011ff */
[----:B--2---:R-:W-:Y:S05]  /*a2e0*/  @!P0 NANOSLEEP.SYNCS 0x989680 ;  /* 0x009896800000895d */ /* 0x004fea0003900000 */
[----:B------:R-:W2:Y:S02]  /*a2f0*/  @!P0 SYNCS.PHASECHK.TRANS64 P0, [R0+URZ+0x3f0], R4 ;  /* 0x0003f004000085a7 */ /* 0x000ea400080010ff */
[----:B--2---:R-:W-:Y:S05]  /*a300*/  @!P0 BRA `(.L_x_91) ;  /* 0xfffffffc00f08947 */ /* 0x004fea000383ffff */
[----:B------:R-:W-:Y:S05]  /*a310*/  BRA `(.L_x_273) ;  /* 0xffffffa400247947 */ /* 0x000fea000383ffff */
.L_x_92:
[----:B------:R-:W-:-:S07]  /*a320*/  MOV R0, UR5 ;  /* 0x0000000500007c02 */ /* 0x000fce0008000f00 */
.L_x_274:
[----:B-1----:R1:W2:Y:S02]  /*a330*/  SYNCS.PHASECHK.TRANS64.TRYWAIT P0, [R0+URZ+0x3a0], R5 ;  /* 0x0003a005000075a7 */ /* 0x0022a400080011ff */
[----:B--2---:R-:W-:Y:S05]  /*a340*/  @!P0 NANOSLEEP.SYNCS 0x989680 ;  /* 0x009896800000895d */ /* 0x004fea0003900000 */
[----:B------:R-:W2:Y:S02]  /*a350*/  @!P0 SYNCS.PHASECHK.TRANS64 P0, [R0+URZ+0x3a0], R5 ;  /* 0x0003a005000085a7 */ /* 0x000ea400080010ff */
[----:B--2---:R-:W-:Y:S05]  /*a360*/  @!P0 BRA `(.L_x_274) ;  /* 0xfffffffc00f08947 */ /* 0x004fea000383ffff */
[----:B------:R-:W-:Y:S05]  /*a370*/  BRA `(.L_x_275) ;  /* 0xffffffa400347947 */ /* 0x000fea000383ffff */
.L_x_93:
[----:B-1----:R1:W2:Y:S02]  /*a380*/  SYNCS.PHASECHK.TRANS64.TRYWAIT P1, [R0+URZ+0x390], R4 ;  /* 0x00039004000075a7 */ /* 0x0022a400080211ff */
[----:B--2---:R-:W-:Y:S05]  /*a390*/  @!P1 NANOSLEEP.SYNCS 0x989680 ;  /* 0x009896800000995d */ /* 0x004fea0003900000 */
[----:B------:R-:W2:Y:S02]  /*a3a0*/  @!P1 SYNCS.PHASECHK.TRANS64 P1, [R0+URZ+0x390], R4 ;  /* 0x00039004000095a7 */ /* 0x000ea400080210ff */
[----:B--2---:R-:W-:Y:S05]  /*a3b0*/  @!P1 BRA `(.L_x_93) ;  /* 0xfffffffc00f09947 */ /* 0x004fea000383ffff */
[----:B------:R-:W-:Y:S05]  /*a3c0*/  BRA `(.L_x_276) ;  /* 0xffffffa400647947 */ /* 0x000fea000383ffff */
.L_x_96:
[----:B------:R-:W-:-:S07]  /*a3d0*/  MOV R0, UR5 ;  /* 0x0000000500007c02 */ /* 0x000fce0008000f00 */
.L_x_277:
[----:B-1----:R1:W2:Y:S02]  /*a3e0*/  SYNCS.PHASECHK.TRANS64.TRYWAIT P0, [R0+URZ+0x3a0], R2 ;  /* 0x0003a002000075a7 */ /* 0x0022a400080011ff */
[----:B--2---:R-:W-:Y:S05]  /*a3f0*/  @!P0 NANOSLEEP.SYNCS 0x989680 ;  /* 0x009896800000895d */ /* 0x004fea0003900000 */
[----:B------:R-:W2:Y:S02]  /*a400*/  @!P0 SYNCS.PHASECHK.TRANS64 P0, [R0+URZ+0x3a0], R2 ;  /* 0x0003a002000085a7 */ /* 0x000ea400080010ff */
[----:B--2---:R-:W-:Y:S05]  /*a410*/  @!P0 BRA `(.L_x_277) ;  /* 0xfffffffc00f08947 */ /* 0x004fea000383ffff */
[----:B------:R-:W-:Y:S05]  /*a420*/  BRA `(.L_x_95) ;  /* 0xffffffa400b87947 */ /* 0x000fea000383ffff */
.L_x_103:
[----:B-1----:R1:W2:Y:S02]  /*a430*/  SYNCS.PHASECHK.TRANS64.TRYWAIT P1, [R0+URZ+0x390], R2 ;  /* 0x00039002000075a7 */ /* 0x0022a400080211ff */
[----:B--2---:R-:W-:Y:S05]  /*a440*/  @!P1 NANOSLEEP.SYNCS 0x989680 ;  /* 0x009896800000995d */ /* 0x004fea0003900000 */
[----:B------:R-:W2:Y:S02]  /*a450*/  @!P1 SYNCS.PHASECHK.TRANS64 P1, [R0+URZ+0x390], R2 ;  /* 0x00039002000095a7 */ /* 0x000ea400080210ff */
[----:B--2---:R-:W-:Y:S05]  /*a460*/  @!P1 BRA `(.L_x_103) ;  /* 0xfffffffc00f09947 */ /* 0x004fea000383ffff */
[----:B------:R-:W-:Y:S05]  /*a470*/  BRA `(.L_x_278) ;  /* 0xffffffac00107947 */ /* 0x000fea000383ffff */
.L_x_104:
[----:B------:R-:W-:-:S07]  /*a480*/  MOV R2, UR9 ;  /* 0x0000000900027c02 */ /* 0x000fce0008000f00 */
.L_x_279:
[----:B-1----:R1:W2:Y:S02]  /*a490*/  SYNCS.PHASECHK.TRANS64.TRYWAIT P0, [R2+URZ+0x3d0], R0 ;  /* 0x0003d000020075a7 */ /* 0x0022a400080011ff */
[----:B--2---:R-:W-:Y:S05]  /*a4a0*/  @!P0 NANOSLEEP.SYNCS 0x989680 ;  /* 0x009896800000895d */ /* 0x004fea0003900000 */
[----:B------:R-:W2:Y:S02]  /*a4b0*/  @!P0 SYNCS.PHASECHK.TRANS64 P0, [R2+URZ+0x3d0], R0 ;  /* 0x0003d000020085a7 */ /* 0x000ea400080010ff */
[----:B--2---:R-:W-:Y:S05]  /*a4c0*/  @!P0 BRA `(.L_x_279) ;  /* 0xfffffffc00f08947 */ /* 0x004fea000383ffff */
[----:B------:R-:W-:Y:S05]  /*a4d0*/  BRA `(.L_x_280) ;  /* 0xffffffac00447947 */ /* 0x000fea000383ffff */
.L_x_107:
[----:B------:R-:W-:Y:S07]  /*a4e0*/  MOV R0, UR7 ;  /* 0x0000000700007c02 */ /* 0x000fee0008000f00 */
.L_x_281:
[----:B-1----:R1:W2:Y:S02]  /*a4f0*/  SYNCS.PHASECHK.TRANS64.TRYWAIT P0, [R0+URZ], R2 ;  /* 0x00000002000075a7 */ /* 0x0022a400080011ff */
[----:B--2---:R-:W-:Y:S05]  /*a500*/  @!P0 NANOSLEEP.SYNCS 0x989680 ;  /* 0x009896800000895d */ /* 0x004fea0003900000 */
[----:B------:R-:W2:Y:S02]  /*a510*/  @!P0 SYNCS.PHASECHK.TRANS64 P0, [R0+URZ], R2 ;  /* 0x00000002000085a7 */ /* 0x000ea400080010ff */
[----:B--2---:R-:W-:Y:S05]  /*a520*/  @!P0 BRA `(.L_x_281) ;  /* 0xfffffffc00f08947 */ /* 0x004fea000383ffff */
[----:B------:R-:W-:Y:S05]  /*a530*/  BRA `(.L_x_106) ;  /* 0xffffffac007c7947 */ /* 0x000fea000383ffff */
.L_x_110:
[----:B------:R-:W-:-:S07]  /*a540*/  MOV R0, UR5 ;  /* 0x0000000500007c02 */ /* 0x000fce0008000f00 */
.L_x_282:
[----:B--2---:R2:W3:Y:S02]  /*a550*/  SYNCS.PHASECHK.TRANS64.TRYWAIT P0, [R0+URZ], R2 ;  /* 0x00000002000075a7 */ /* 0x0044e400080011ff */
[----:B---3--:R-:W-:Y:S05]  /*a560*/  @!P0 NANOSLEEP.SYNCS 0x989680 ;  /* 0x009896800000895d */ /* 0x008fea0003900000 */
[----:B------:R-:W3:Y:S02]  /*a570*/  @!P0 SYNCS.PHASECHK.TRANS64 P0, [R0+URZ], R2 ;  /* 0x00000002000085a7 */ /* 0x000ee400080010ff */
[----:B---3--:R-:W-:Y:S05]  /*a580*/  @!P0 BRA `(.L_x_282) ;  /* 0xfffffffc00f08947 */ /* 0x008fea000383ffff */
[----:B------:R-:W-:Y:S05]  /*a590*/  BRA `(.L_x_283) ;  /* 0xffffffb0001c7947 */ /* 0x000fea000383ffff */
.L_x_111:
[----:B------:R-:W-:-:S07]  /*a5a0*/  MOV R0, UR5 ;  /* 0x0000000500007c02 */ /* 0x000fce0008000f00 */
.L_x_284:
[----:B--2---:R2:W3:Y:S02]  /*a5b0*/  SYNCS.PHASECHK.TRANS64.TRYWAIT P0, [R0+URZ], R3 ;  /* 0x00000003000075a7 */ /* 0x0044e400080011ff */
[----:B---3--:R-:W-:Y:S05]  /*a5c0*/  @!P0 NANOSLEEP.SYNCS 0x989680 ;  /* 0x009896800000895d */ /* 0x008fea0003900000 */
[----:B------:R-:W3:Y:S02]  /*a5d0*/  @!P0 SYNCS.PHASECHK.TRANS64 P0, [R0+URZ], R3 ;  /* 0x00000003000085a7 */ /* 0x000ee400080010ff */
[----:B---3--:R-:W-:Y:S05]  /*a5e0*/  @!P0 BRA `(.L_x_284) ;  /* 0xfffffffc00f08947 */ /* 0x008fea000383ffff */
[----:B------:R-:W-:Y:S05]  /*a5f0*/  BRA `(.L_x_285) ;  /* 0xffffffb000287947 */ /* 0x000fea000383ffff */
.L_x_112:
[----:B------:R-:W-:-:S07]  /*a600*/  MOV R0, UR5 ;  /* 0x0000000500007c02 */ /* 0x000fce0008000f00 */
.L_x_286:
[----:B--2---:R2:W3:Y:S02]  /*a610*/  SYNCS.PHASECHK.TRANS64.TRYWAIT P0, [R0+URZ], R3 ;  /* 0x00000003000075a7 */ /* 0x0044e400080011ff */
[----:B---3--:R-:W-:Y:S05]  /*a620*/  @!P0 NANOSLEEP.SYNCS 0x989680 ;  /* 0x009896800000895d */ /* 0x008fea0003900000 */
[----:B------:R-:W3:Y:S02]  /*a630*/  @!P0 SYNCS.PHASECHK.TRANS64 P0, [R0+URZ], R3 ;  /* 0x00000003000085a7 */ /* 0x000ee400080010ff */
[----:B---3--:R-:W-:Y:S05]  /*a640*/  @!P0 BRA `(.L_x_286) ;  /* 0xfffffffc00f08947 */ /* 0x008fea000383ffff */
[----:B------:R-:W-:Y:S05]  /*a650*/  BRA `(.L_x_287) ;  /* 0xffffffb000347947 */ /* 0x000fea000383ffff */
.L_x_113:
[----:B--2---:R-:W-:-:S07]  /*a660*/  MOV R0, UR7 ;  /* 0x0000000700007c02 */ /* 0x004fce0008000f00 */
.L_x_288:
[----:B--2---:R2:W3:Y:S02]  /*a670*/  SYNCS.PHASECHK.TRANS64.TRYWAIT P0, [R0+URZ], R2 ;  /* 0x00000002000075a7 */ /* 0x0044e400080011ff */
[----:B---3--:R-:W-:Y:S05]  /*a680*/  @!P0 NANOSLEEP.SYNCS 0x989680 ;  /* 0x009896800000895d */ /* 0x008fea0003900000 */
[----:B------:R-:W3:Y:S02]  /*a690*/  @!P0 SYNCS.PHASECHK.TRANS64 P0, [R0+URZ], R2 ;  /* 0x00000002000085a7 */ /* 0x000ee400080010ff */
[----:B---3--:R-:W-:Y:S05]  /*a6a0*/  @!P0 BRA `(.L_x_288) ;  /* 0xfffffffc00f08947 */ /* 0x008fea000383ffff */
[----:B------:R-:W-:Y:S05]  /*a6b0*/  BRA `(.L_x_289) ;  /* 0xffffffb000407947 */ /* 0x000fea000383ffff */
.L_x_118:
[----:B--2---:R2:W3:Y:S02]  /*a6c0*/  SYNCS.PHASECHK.TRANS64.TRYWAIT P0, [R0+URZ+0x390], R2 ;  /* 0x00039002000075a7 */ /* 0x0044e400080011ff */
[----:B---3--:R-:W-:Y:S05]  /*a6d0*/  @!P0 NANOSLEEP.SYNCS 0x989680 ;  /* 0x009896800000895d */ /* 0x008fea0003900000 */
[----:B------:R-:W3:Y:S02]  /*a6e0*/  @!P0 SYNCS.PHASECHK.TRANS64 P0, [R0+URZ+0x390], R2 ;  /* 0x00039002000085a7 */ /* 0x000ee400080010ff */
[----:B---3--:R-:W-:Y:S05]  /*a6f0*/  @!P0 BRA `(.L_x_118) ;  /* 0xfffffffc00f08947 */ /* 0x008fea000383ffff */
[----:B------:R-:W-:Y:S05]  /*a700*/  BRA `(.L_x_290) ;  /* 0xffffffb400387947 */ /* 0x000fea000383ffff */
.L_x_121:
[----:B------:R-:W-:Y:S07]  /*a710*/  MOV R0, UR7 ;  /* 0x0000000700007c02 */ /* 0x000fee0008000f00 */
.L_x_291:
[----:B--2---:R2:W3:Y:S02]  /*a720*/  SYNCS.PHASECHK.TRANS64.TRYWAIT P0, [R0+URZ+0x388], R2 ;  /* 0x00038802000075a7 */ /* 0x0044e400080011ff */
[----:B---3--:R-:W-:Y:S05]  /*a730*/  @!P0 NANOSLEEP.SYNCS 0x989680 ;  /* 0x009896800000895d */ /* 0x008fea0003900000 */
[----:B------:R-:W3:Y:S02]  /*a740*/  @!P0 SYNCS.PHASECHK.TRANS64 P0, [R0+URZ+0x388], R2 ;  /* 0x00038802000085a7 */ /* 0x000ee400080010ff */
[----:B---3--:R-:W-:Y:S05]  /*a750*/  @!P0 BRA `(.L_x_291) ;  /* 0xfffffffc00f08947 */ /* 0x008fea000383ffff */
[----:B------:R-:W-:Y:S05]  /*a760*/  BRA `(.L_x_120) ;  /* 0xffffffb800187947 */ /* 0x000fea000383ffff */
.L_x_124:
[----:B------:R-:W-:Y:S07]  /*a770*/  MOV R0, UR15 ;  /* 0x0000000f00007c02 */ /* 0x000fee0008000f00 */
.L_x_292:
[----:B-1----:R1:W2:Y:S02]  /*a780*/  SYNCS.PHASECHK.TRANS64.TRYWAIT P0, [R0+URZ+0x368], R9 ;  /* 0x00036809000075a7 */ /* 0x0022a400080011ff */
[----:B--2---:R-:W-:Y:S05]  /*a790*/  @!P0 NANOSLEEP.SYNCS 0x989680 ;  /* 0x009896800000895d */ /* 0x004fea0003900000 */
[----:B------:R-:W2:Y:S02]  /*a7a0*/  @!P0 SYNCS.PHASECHK.TRANS64 P0, [R0+URZ+0x368], R9 ;  /* 0x00036809000085a7 */ /* 0x000ea400080010ff */
[----:B--2---:R-:W-:Y:S05]  /*a7b0*/  @!P0 BRA `(.L_x_292) ;  /* 0xfffffffc00f08947 */ /* 0x004fea000383ffff */
[----:B------:R-:W-:Y:S05]  /*a7c0*/  BRA `(.L_x_293) ;  /* 0xffffffb800907947 */ /* 0x000fea000383ffff */
.L_x_125:
[----:B------:R-:W-:Y:S07]  /*a7d0*/  MOV R0, UR13 ;  /* 0x0000000d00007c02 */ /* 0x000fee0008000f00 */
.L_x_294:
[----:B-1----:R1:W2:Y:S02]  /*a7e0*/  SYNCS.PHASECHK.TRANS64.TRYWAIT P0, [R0+URZ+0x368], R20 ;  /* 0x00036814000075a7 */ /* 0x0022a400080011ff */
[----:B--2---:R-:W-:Y:S05]  /*a7f0*/  @!P0 NANOSLEEP.SYNCS 0x989680 ;  /* 0x009896800000895d */ /* 0x004fea0003900000 */
[----:B------:R-:W2:Y:S02]  /*a800*/  @!P0 SYNCS.PHASECHK.TRANS64 P0, [R0+URZ+0x368], R20 ;  /* 0x00036814000085a7 */ /* 0x000ea400080010ff */
[----:B--2---:R-:W-:Y:S05]  /*a810*/  @!P0 BRA `(.L_x_294) ;  /* 0xfffffffc00f08947 */ /* 0x004fea000383ffff */
[----:B------:R-:W-:Y:S05]  /*a820*/  BRA `(.L_x_295) ;  /* 0xffffffbc00307947 */ /* 0x000fea000383ffff */
.L_x_127:
[----:B------:R-:W-:-:S07]  /*a830*/  MOV R0, UR4 ;  /* 0x0000000400007c02 */ /* 0x000fce0008000f00 */
.L_x_296:
[----:B-1----:R1:W3:Y:S02]  /*a840*/  SYNCS.PHASECHK.TRANS64.TRYWAIT P0, [R0+URZ], R2 ;  /* 0x00000002000075a7 */ /* 0x0022e400080011ff */
[----:B---3--:R-:W-:Y:S05]  /*a850*/  @!P0 NANOSLEEP.SYNCS 0x989680 ;  /* 0x009896800000895d */ /* 0x008fea0003900000 */
[----:B------:R-:W3:Y:S02]  /*a860*/  @!P0 SYNCS.PHASECHK.TRANS64 P0, [R0+URZ], R2 ;  /* 0x00000002000085a7 */ /* 0x000ee400080010ff */
[----:B---3--:R-:W-:Y:S05]  /*a870*/  @!P0 BRA `(.L_x_296) ;  /* 0xfffffffc00f08947 */ /* 0x008fea000383ffff */
[----:B------:R-:W-:Y:S05]  /*a880*/  BRA `(.L_x_297) ;  /* 0xffffffbc00bc7947 */ /* 0x000fea000383ffff */
.L_x_128:
[----:B------:R-:W-:-:S07]  /*a890*/  MOV R0, UR4 ;  /* 0x0000000400007c02 */ /* 0x000fce0008000f00 */
.L_x_298:
[----:B-1----:R1:W3:Y:S02]  /*a8a0*/  SYNCS.PHASECHK.TRANS64.TRYWAIT P0, [R0+URZ], R2 ;  /* 0x00000002000075a7 */ /* 0x0022e400080011ff */
[----:B---3--:R-:W-:Y:S05]  /*a8b0*/  @!P0 NANOSLEEP.SYNCS 0x989680 ;  /* 0x009896800000895d */ /* 0x008fea0003900000 */
[----:B------:R-:W3:Y:S02]  /*a8c0*/  @!P0 SYNCS.PHASECHK.TRANS64 P0, [R0+URZ], R2 ;  /* 0x00000002000085a7 */ /* 0x000ee400080010ff */
[----:B---3--:R-:W-:Y:S05]  /*a8d0*/  @!P0 BRA `(.L_x_298) ;  /* 0xfffffffc00f08947 */ /* 0x008fea000383ffff */
[----:B------:R-:W-:Y:S05]  /*a8e0*/  BRA `(.L_x_299) ;  /* 0xffffffbc00c87947 */ /* 0x000fea000383ffff */
.L_x_130:
[----:B--2---:R2:W4:Y:S02]  /*a8f0*/  SYNCS.PHASECHK.TRANS64.TRYWAIT P0, [R0+URZ+0x390], R2 ;  /* 0x00039002000075a7 */ /* 0x00452400080011ff */
[----:B----4-:R-:W-:Y:S05]  /*a900*/  @!P0 NANOSLEEP.SYNCS 0x989680 ;  /* 0x009896800000895d */ /* 0x010fea0003900000 */
[----:B------:R-:W4:Y:S02]  /*a910*/  @!P0 SYNCS.PHASECHK.TRANS64 P0, [R0+URZ+0x390], R2 ;  /* 0x00039002000085a7 */ /* 0x000f2400080010ff */
[----:B----4-:R-:W-:Y:S05]  /*a920*/  @!P0 BRA `(.L_x_130) ;  /* 0xfffffffc00f08947 */ /* 0x010fea000383ffff */
[----:B------:R-:W-:Y:S05]  /*a930*/  BRA `(.L_x_300) ;  /* 0xffffffc000b87947 */ /* 0x000fea000383ffff */
.L_x_140:
[----:B-1----:R1:W3:Y:S02]  /*a940*/  SYNCS.PHASECHK.TRANS64.TRYWAIT P1, [R2+URZ+0x350], R4 ;  /* 0x00035004020075a7 */ /* 0x0022e400080211ff */
[----:B---3--:R-:W-:Y:S05]  /*a950*/  @!P1 NANOSLEEP.SYNCS 0x989680 ;  /* 0x009896800000995d */ /* 0x008fea0003900000 */
[----:B------:R-:W3:Y:S02]  /*a960*/  @!P1 SYNCS.PHASECHK.TRANS64 P1, [R2+URZ+0x350], R4 ;  /* 0x00035004020095a7 */ /* 0x000ee400080210ff */
[----:B---3--:R-:W-:Y:S05]  /*a970*/  @!P1 BRA `(.L_x_140) ;  /* 0xfffffffc00f09947 */ /* 0x008fea000383ffff */
[----:B------:R-:W-:Y:S05]  /*a980*/  BRA `(.L_x_139) ;  /* 0xffffffcc00b87947 */ /* 0x000fea000383ffff */
.L_x_142:
[----:B-1----:R1:W2:Y:S02]  /*a990*/  SYNCS.PHASECHK.TRANS64.TRYWAIT P0, [R44+URZ+0x3b0], R3 ;  /* 0x0003b0032c0075a7 */ /* 0x0022a400080011ff */
[----:B--2---:R-:W-:Y:S05]  /*a9a0*/  @!P0 NANOSLEEP.SYNCS 0x989680 ;  /* 0x009896800000895d */ /* 0x004fea0003900000 */
[----:B------:R-:W2:Y:S02]  /*a9b0*/  @!P0 SYNCS.PHASECHK.TRANS64 P0, [R44+URZ+0x3b0], R3 ;  /* 0x0003b0032c0085a7 */ /* 0x000ea400080010ff */
[----:B--2---:R-:W-:Y:S05]  /*a9c0*/  @!P0 BRA `(.L_x_142) ;  /* 0xfffffffc00f08947 */ /* 0x004fea000383ffff */
[----:B------:R-:W-:Y:S05]  /*a9d0*/  BRA `(.L_x_141) ;  /* 0xffffffd000087947 */ /* 0x000fea000383ffff */
.L_x_153:
[----:B-1----:R1:W2:Y:S02]  /*a9e0*/  SYNCS.PHASECHK.TRANS64.TRYWAIT P0, [R2+URZ+0x350], R45 ;  /* 0x0003502d020075a7 */ /* 0x0022a400080011ff */
[----:B--2---:R-:W-:Y:S05]  /*a9f0*/  @!P0 NANOSLEEP.SYNCS 0x989680 ;  /* 0x009896800000895d */ /* 0x004fea0003900000 */
[----:B------:R-:W2:Y:S02]  /*aa00*/  @!P0 SYNCS.PHASECHK.TRANS64 P0, [R2+URZ+0x350], R45 ;  /* 0x0003502d020085a7 */ /* 0x000ea400080010ff */
[----:B--2---:R-:W-:Y:S05]  /*aa10*/  @!P0 BRA `(.L_x_153) ;  /* 0xfffffffc00f08947 */ /* 0x004fea000383ffff */
[----:B------:R-:W-:Y:S05]  /*aa20*/  BRA `(.L_x_152) ;  /* 0xffffffd800187947 */ /* 0x000fea000383ffff */
        .weak           $__internal_0_$__cuda_sm10x_tcgen05_guardrail_trap_col_being_dealloced_not_returned_by_alloc
        .type           $__internal_0_$__cuda_sm10x_tcgen05_guardrail_trap_col_being_dealloced_not_returned_by_alloc,@function
        .size           $__internal_0_$__cuda_sm10x_tcgen05_guardrail_trap_col_being_dealloced_not_returned_by_alloc,($__internal_1_$__cuda_sm10x_tcgen05_guardrail_trap_phase_invalid_during_alloc - $__internal_0_$__cuda_sm10x_tcgen05_guardrail_trap_col_being_dealloced_not_returned_by_alloc)
$__internal_0_$__cuda_sm10x_tcgen05_guardrail_trap_col_being_dealloced_not_returned_by_alloc:
[----:B------:R-:W-:Y:S05]  /*aa30*/  BPT.TRAP 0x1 ;  /* 0x000000040000795c */ /* 0x000fea0000300000 */
[----:B------:R-:W-:-:S04]  /*aa40*/  HFMA2 R3, -RZ, RZ, 0, 0 ;  /* 0x00000000ff037431 */ /* 0x000fc800000001ff */
[----:B------:R-:W-:Y:S05]  /*aa50*/  RET.REL.NODEC R2 `(_ZN7cutlass13device_kernelINS_4gemm6kernel13GemmUniversalIN4cute5tupleIJiiiiEEENS1_10collective13CollectiveMmaINS1_35MainloopSm100TmaUmmaWarpSpecializedILi53ELi2ELi4ENS5_IJNS4_1CILi1EEESB_SB_EEEEENS5_IJNSA_ILi64EEESE_NSA_ILi16EEEEEENS_10bfloat16_tENS5_IJlSB_lEEESH_SI_NS4_8TiledMMAINS4_8MMA_AtomIJNS4_20SM100_MMA_F16BF16_SSISH_SH_fLi64ELi64ELNS4_4UMMA5MajorE0ELSN_0ELNSM_7ScaleInE0ELSO_0EEEEEENS4_6LayoutISC_NS5_IJNSA_ILi0EEESS_SS_EEEEENS5_IJNS4_10UnderscoreESV_SV_EEEEENS4_13SM90_TMA_LOADENS4_14ComposedLayoutINS4_7SwizzleILi1ELi4ELi3EEENS4_18smem_ptr_flag_bitsILi16EEENSR_INS5_IJNSA_ILi8EEESF_EEENS5_IJSF_SB_EEEEEEEvNS4_8identityESY_S18_vS19_EENS_8epilogue10collective18CollectiveEpilogueINS1B_23Sm100TmaWarpSpecializedILi3ELi2ELi16ELb1ELb0EEEJSG_NS5_IJNSR_ISE_SB_EENSR_INSA_ILi32EEESB_EEEEESH_SI_SH_SI_NS1B_6fusion15FusionCallbacksIS1F_NS1K_17LinearCombinationISH_fSH_fLNS_15FloatRoundStyleE2EEESG_S1J_JEEENS4_5SM1004TMEM4LOAD26SM100_TMEM_LOAD_16dp256b4xESY_NSZ_INS10_ILi2ELi4ELi3EEES13_NSR_INS5_IJS14_S1H_EEENS5_IJS1H_SB_EEEEEEENS4_17SM75_U32x4_LDSM_NENS4_14SM90_TMA_STOREES1Y_NS4_17SM90_U32x4_STSM_NENS4_39AutoVectorizingCopyWithAssumedAlignmentILi128EEEEEEvvEEEEvNT_6ParamsE) ;  /* 0xffffff5402687950 */ /* 0x000fea0003c3ffff */
        .weak           $__internal_1_$__cuda_sm10x_tcgen05_guardrail_trap_phase_invalid_during_alloc
        .type           $__internal_1_$__cuda_sm10x_tcgen05_guardrail_trap_phase_invalid_during_alloc,@function
        .size           $__internal_1_$__cuda_sm10x_tcgen05_guardrail_trap_phase_invalid_during_alloc,($__internal_2_$__cuda_sm10x_tcgen05_guardrail_trap_unallocated_columns_being_dealloced - $__internal_1_$__cuda_sm10x_tcgen05_guardrail_trap_phase_invalid_during_alloc)
$__internal_1_$__cuda_sm10x_tcgen05_guardrail_trap_phase_invalid_during_alloc:
[----:B------:R-:W-:Y:S05]  /*aa60*/  BPT.TRAP 0x1 ;  /* 0x000000040000795c */ /* 0x000fea0000300000 */
[----:B------:R-:W-:-:S04]  /*aa70*/  MOV R3, 0x0 ;  /* 0x0000000000037802 */ /* 0x000fc80000000f00 */
[----:B------:R-:W-:Y:S05]  /*aa80*/  RET.REL.NODEC R2 `(_ZN7cutlass13device_kernelINS_4gemm6kernel13GemmUniversalIN4cute5tupleIJiiiiEEENS1_10collective13CollectiveMmaINS1_35MainloopSm100TmaUmmaWarpSpecializedILi53ELi2ELi4ENS5_IJNS4_1CILi1EEESB_SB_EEEEENS5_IJNSA_ILi64EEESE_NSA_ILi16EEEEEENS_10bfloat16_tENS5_IJlSB_lEEESH_SI_NS4_8TiledMMAINS4_8MMA_AtomIJNS4_20SM100_MMA_F16BF16_SSISH_SH_fLi64ELi64ELNS4_4UMMA5MajorE0ELSN_0ELNSM_7ScaleInE0ELSO_0EEEEEENS4_6LayoutISC_NS5_IJNSA_ILi0EEESS_SS_EEEEENS5_IJNS4_10UnderscoreESV_SV_EEEEENS4_13SM90_TMA_LOADENS4_14ComposedLayoutINS4_7SwizzleILi1ELi4ELi3EEENS4_18smem_ptr_flag_bitsILi16EEENSR_INS5_IJNSA_ILi8EEESF_EEENS5_IJSF_SB_EEEEEEEvNS4_8identityESY_S18_vS19_EENS_8epilogue10collective18CollectiveEpilogueINS1B_23Sm100TmaWarpSpecializedILi3ELi2ELi16ELb1ELb0EEEJSG_NS5_IJNSR_ISE_SB_EENSR_INSA_ILi32EEESB_EEEEESH_SI_SH_SI_NS1B_6fusion15FusionCallbacksIS1F_NS1K_17LinearCombinationISH_fSH_fLNS_15FloatRoundStyleE2EEESG_S1J_JEEENS4_5SM1004TMEM4LOAD26SM100_TMEM_LOAD_16dp256b4xESY_NSZ_INS10_ILi2ELi4ELi3EEES13_NSR_INS5_IJS14_S1H_EEENS5_IJS1H_SB_EEEEEEENS4_17SM75_U32x4_LDSM_NENS4_14SM90_TMA_STOREES1Y_NS4_17SM90_U32x4_STSM_NENS4_39AutoVectorizingCopyWithAssumedAlignmentILi128EEEEEEvvEEEEvNT_6ParamsE) ;  /* 0xffffff54025c7950 */ /* 0x000fea0003c3ffff */
        .weak           $__internal_2_$__cuda_sm10x_tcgen05_guardrail_trap_unallocated_columns_being_dealloced
        .type           $__internal_2_$__cuda_sm10x_tcgen05_guardrail_trap_unallocated_columns_being_dealloced,@function
        .size           $__internal_2_$__cuda_sm10x_tcgen05_guardrail_trap_unallocated_columns_being_dealloced,(.L_x_302 - $__internal_2_$__cuda_sm10x_tcgen05_guardrail_trap_unallocated_columns_being_dealloced)
$__internal_2_$__cuda_sm10x_tcgen05_guardrail_trap_unallocated_columns_being_dealloced:
[----:B------:R-:W-:Y:S05]  /*aa90*/  BPT.TRAP 0x1 ;  /* 0x000000040000795c */ /* 0x000fea0000300000 */
[----:B------:R-:W-:-:S04]  /*aaa0*/  HFMA2 R3, -RZ, RZ, 0, 0 ;  /* 0x00000000ff037431 */ /* 0x000fc800000001ff */
[----:B------:R-:W-:Y:S05]  /*aab0*/  RET.REL.NODEC R2 `(_ZN7cutlass13device_kernelINS_4gemm6kernel13GemmUniversalIN4cute5tupleIJiiiiEEENS1_10collective13CollectiveMmaINS1_35MainloopSm100TmaUmmaWarpSpecializedILi53ELi2ELi4ENS5_IJNS4_1CILi1EEESB_SB_EEEEENS5_IJNSA_ILi64EEESE_NSA_ILi16EEEEEENS_10bfloat16_tENS5_IJlSB_lEEESH_SI_NS4_8TiledMMAINS4_8MMA_AtomIJNS4_20SM100_MMA_F16BF16_SSISH_SH_fLi64ELi64ELNS4_4UMMA5MajorE0ELSN_0ELNSM_7ScaleInE0ELSO_0EEEEEENS4_6LayoutISC_NS5_IJNSA_ILi0EEESS_SS_EEEEENS5_IJNS4_10UnderscoreESV_SV_EEEEENS4_13SM90_TMA_LOADENS4_14ComposedLayoutINS4_7SwizzleILi1ELi4ELi3EEENS4_18smem_ptr_flag_bitsILi16EEENSR_INS5_IJNSA_ILi8EEESF_EEENS5_IJSF_SB_EEEEEEEvNS4_8identityESY_S18_vS19_EENS_8epilogue10collective18CollectiveEpilogueINS1B_23Sm100TmaWarpSpecializedILi3ELi2ELi16ELb1ELb0EEEJSG_NS5_IJNSR_ISE_SB_EENSR_INSA_ILi32EEESB_EEEEESH_SI_SH_SI_NS1B_6fusion15FusionCallbacksIS1F_NS1K_17LinearCombinationISH_fSH_fLNS_15FloatRoundStyleE2EEESG_S1J_JEEENS4_5SM1004TMEM4LOAD26SM100_TMEM_LOAD_16dp256b4xESY_NSZ_INS10_ILi2ELi4ELi3EEES13_NSR_INS5_IJS14_S1H_EEENS5_IJS1H_SB_EEEEEEENS4_17SM75_U32x4_LDSM_NENS4_14SM90_TMA_STOREES1Y_NS4_17SM90_U32x4_STSM_NENS4_39AutoVectorizingCopyWithAssumedAlignmentILi128EEEEEEvvEEEEvNT_6ParamsE) ;  /* 0xffffff5402507950 */ /* 0x000fea0003c3ffff */
.L_x_301:
[----:B------:R-:W-:-:S00]  /*aac0*/  BRA `(.L_x_301) ;  /* 0xfffffffc00fc7947 */ /* 0x000fc0000383ffff */
[----:B------:R-:W-:-:S00]  /*aad0*/  NOP ;  /* 0x0000000000007918 */ /* 0x000fc00000000000 */
        /* <DEDUP_REMOVED lines=10> */
.L_x_302:


//--------------------- .nv.global.init           --------------------------
	.section	.nv.global.init,"aw",@progbits
.nv.global.init:
	.type		$str$27,@object
	.size		$str$27,($str$28 - $str$27)
$str$27:
        /*0000*/ 	.byte	0x28, 0x61, 0x64, 0x64, 0x72, 0x65, 0x73, 0x73, 0x20, 0x26, 0x20, 0x6d, 0x61, 0x73, 0x6b, 0x29
        /*0010*/ 	.byte	0x20, 0x3d, 0x3d, 0x20, 0x30, 0x00
	.type		$str$28,@object
	.size		$str$28,($str$26 - $str$28)
$str$28:
        /*0016*/ 	.byte	0x2f, 0x74, 0x6d, 0x70, 0x2f, 0x63, 0x75, 0x74, 0x6c, 0x61, 0x73, 0x73, 0x5f, 0x73, 0x77, 0x65
        /*0026*/ 	.byte	0x65, 0x70, 0x5f, 0x73, 0x72, 0x63, 0x2f, 0x69, 0x6e, 0x63, 0x6c, 0x75, 0x64, 0x65, 0x2f, 0x63
        /*0036*/ 	.byte	0x75, 0x74, 0x65, 0x2f, 0x70, 0x6f, 0x69, 0x6e, 0x74, 0x65, 0x72, 0x5f, 0x66, 0x6c, 0x61, 0x67
        /*0046*/ 	.byte	0x67, 0x65, 0x64, 0x2e, 0x68, 0x70, 0x70, 0x00
	.type		$str$26,@object
	.size		$str$26,($str$25 - $str$26)
$str$26:
        /*004e*/ 	.byte	0x2f, 0x74, 0x6d, 0x70, 0x2f, 0x63, 0x75, 0x74, 0x6c, 0x61, 0x73, 0x73, 0x5f, 0x73, 0x77, 0x65
        /*005e*/ 	.byte	0x65, 0x70, 0x5f, 0x73, 0x72, 0x63, 0x2f, 0x69, 0x6e, 0x63, 0x6c, 0x75, 0x64, 0x65, 0x2f, 0x63
        /*006e*/ 	.byte	0x75, 0x74, 0x65, 0x2f, 0x61, 0x74, 0x6f, 0x6d, 0x2f, 0x63, 0x6f, 0x70, 0x79, 0x5f, 0x74, 0x72
        /*007e*/ 	.byte	0x61, 0x69, 0x74, 0x73, 0x5f, 0x73, 0x6d, 0x31, 0x30, 0x30, 0x2e, 0x68, 0x70, 0x70, 0x00
	.type		$str$25,@object
	.size		$str$25,(__unnamed_1 - $str$25)
$str$25:
        /*008d*/ 	.byte	0x28, 0x28, 0x75, 0x69, 0x6e, 0x74, 0x33, 0x32, 0x5f, 0x74, 0x28, 0x74, 0x68, 0x72, 0x65, 0x61
        /*009d*/ 	.byte	0x64, 0x49, 0x64, 0x78, 0x2e, 0x78, 0x29, 0x20, 0x2f, 0x20, 0x33, 0x32, 0x29, 0x20, 0x25, 0x20
        /*00ad*/ 	.byte	0x34, 0x29, 0x20, 0x3d, 0x3d, 0x20, 0x28, 0x28, 0x28, 0x74, 0x6d, 0x65, 0x6d, 0x5f, 0x61, 0x64
        /*00bd*/ 	.byte	0x64, 0x72, 0x20, 0x3e, 0x3e, 0x20, 0x31, 0x36, 0x29, 0x20, 0x2f, 0x20, 0x33, 0x32, 0x29, 0x20
        /*00cd*/ 	.byte	0x25, 0x20, 0x34, 0x29, 0x00
	.type		__unnamed_1,@object
	.size		__unnamed_1,(__unnamed_2 - __unnamed_1)
__unnamed_1:
        /*00d2*/ 	.byte	0x61, 0x75, 0x74, 0x6f, 0x20, 0x63, 0x75, 0x74, 0x65, 0x3a, 0x3a, 0x61, 0x73, 0x5f, 0x70, 0x6f
        /* <DEDUP_REMOVED lines=24> */
        /*0262*/ 	.byte	0x30, 0x34, 0x38, 0x3e, 0x3e, 0x3e, 0x3e, 0x5d, 0x00
	.type		__unnamed_2,@object
	.size		__unnamed_2,(.L_2 - __unnamed_2)
__unnamed_2:
        /* <DEDUP_REMOVED lines=45> */
        /*053b*/ 	.byte	0x3e, 0x3e, 0x3e, 0x5d, 0x00
.L_2:


//--------------------- .nv.shared._ZN7cutlass13device_kernelINS_4gemm6kernel13GemmUniversalIN4cute5tupleIJiiiiEEENS1_10collective13CollectiveMmaINS1_35MainloopSm100TmaUmmaWarpSpecializedILi53ELi2ELi4ENS5_IJNS4_1CILi1EEESB_SB_EEEEENS5_IJNSA_ILi64EEESE_NSA_ILi16EEEEEENS_10bfloat16_tENS5_IJlSB_lEEESH_SI_NS4_8TiledMMAINS4_8MMA_AtomIJNS4_20SM100_MMA_F16BF16_SSISH_SH_fLi64ELi64ELNS4_4UMMA5MajorE0ELSN_0ELNSM_7ScaleInE0ELSO_0EEEEEENS4_6LayoutISC_NS5_IJNSA_ILi0EEESS_SS_EEEEENS5_IJNS4_10UnderscoreESV_SV_EEEEENS4_13SM90_TMA_LOADENS4_14ComposedLayoutINS4_7SwizzleILi1ELi4ELi3EEENS4_18smem_ptr_flag_bitsILi16EEENSR_INS5_IJNSA_ILi8EEESF_EEENS5_IJSF_SB_EEEEEEEvNS4_8identityESY_S18_vS19_EENS_8epilogue10collective18CollectiveEpilogueINS1B_23Sm100TmaWarpSpecializedILi3ELi2ELi16ELb1ELb0EEEJSG_NS5_IJNSR_ISE_SB_EENSR_INSA_ILi32EEESB_EEEEESH_SI_SH_SI_NS1B_6fusion15FusionCallbacksIS1F_NS1K_17LinearCombinationISH_fSH_fLNS_15FloatRoundStyleE2EEESG_S1J_JEEENS4_5SM1004TMEM4LOAD26SM100_TMEM_LOAD_16dp256b4xESY_NSZ_INS10_ILi2ELi4ELi3EEES13_NSR_INS5_IJS14_S1H_EEENS5_IJS1H_SB_EEEEEEENS4_17SM75_U32x4_LDSM_NENS4_14SM90_TMA_STOREES1Y_NS4_17SM90_U32x4_STSM_NENS4_39AutoVectorizingCopyWithAssumedAlignmentILi128EEEEEEvvEEEEvNT_6ParamsE --------------------------
	.section	.nv.shared._ZN7cutlass13device_kernelINS_4gemm6kernel13GemmUniversalIN4cute5tupleIJiiiiEEENS1_10collective13CollectiveMmaINS1_35MainloopSm100TmaUmmaWarpSpecializedILi53ELi2ELi4ENS5_IJNS4_1CILi1EEESB_SB_EEEEENS5_IJNSA_ILi64EEESE_NSA_ILi16EEEEEENS_10bfloat16_tENS5_IJlSB_lEEESH_SI_NS4_8TiledMMAINS4_8MMA_AtomIJNS4_20SM100_MMA_F16BF16_SSISH_SH_fLi64ELi64ELNS4_4UMMA5MajorE0ELSN_0ELNSM_7ScaleInE0ELSO_0EEEEEENS4_6LayoutISC_NS5_IJNSA_ILi0EEESS_SS_EEEEENS5_IJNS4_10UnderscoreESV_SV_EEEEENS4_13SM90_TMA_LOADENS4_14ComposedLayoutINS4_7SwizzleILi1ELi4ELi3EEENS4_18smem_ptr_flag_bitsILi16EEENSR_INS5_IJNSA_ILi8EEESF_EEENS5_IJSF_SB_EEEEEEEvNS4_8identityESY_S18_vS19_EENS_8epilogue10collective18CollectiveEpilogueINS1B_23Sm100TmaWarpSpecializedILi3ELi2ELi16ELb1ELb0EEEJSG_NS5_IJNSR_ISE_SB_EENSR_INSA_ILi32EEESB_EEEEESH_SI_SH_SI_NS1B_6fusion15FusionCallbacksIS1F_NS1K_17LinearCombinationISH_fSH_fLNS_15FloatRoundStyleE2EEESG_S1J_JEEENS4_5SM1004TMEM4LOAD26SM100_TMEM_LOAD_16dp256b4xESY_NSZ_INS10_ILi2ELi4ELi3EEES13_NSR_INS5_IJS14_S1H_EEENS5_IJS1H_SB_EEEEEEENS4_17SM75_U32x4_LDSM_NENS4_14SM90_TMA_STOREES1Y_NS4_17SM90_U32x4_STSM_NENS4_39AutoVectorizingCopyWithAssumedAlignmentILi128EEEEEEvvEEEEvNT_6ParamsE,"aw",@nobits
	.sectionflags	@""
	.align	16
	.zero		1024


//--------------------- .nv.shared.reserved.0     --------------------------
	.section	.nv.shared.reserved.0,"aw",@nobits
	.weak		__nv_reservedSMEM_offset_0_alias
	.size		__nv_reservedSMEM_offset_0_alias, 0, 64
	.other		__nv_reservedSMEM_offset_0_alias,@"STO_CUDA_RESERVED_SHARED STV_DEFAULT"
__nv_reservedSMEM_offset_0_alias:
	.zero		0
.nv.shared.reserved.0:
	.zero		64
	.weak		__nv_reservedSMEM_tcgen05_partition
	.type		__nv_reservedSMEM_tcgen05_partition,@object
	.size		__nv_reservedSMEM_tcgen05_partition,(.L_0 - __nv_reservedSMEM_tcgen05_partition)
__nv_reservedSMEM_tcgen05_partition:
	.zero		32
.L_0:


//--------------------- .nv.global                --------------------------
	.section	.nv.global,"aw",@nobits
.nv.global:
	.type		_ZN40_INTERNAL_0a1f9cb4_4_k_cu_291840f9_104524cute1_E,@object
	.size		_ZN40_INTERNAL_0a1f9cb4_4_k_cu_291840f9_104524cute1_E,(_ZN40_INTERNAL_0a1f9cb4_4_k_cu_291840f9_104524cuda3std3__45__cpo6cbeginE - _ZN40_INTERNAL_0a1f9cb4_4_k_cu_291840f9_104524cute1_E)
_ZN40_INTERNAL_0a1f9cb4_4_k_cu_291840f9_104524cute1_E:
	.zero		1
	.type		_ZN40_INTERNAL_0a1f9cb4_4_k_cu_291840f9_104524cuda3std3__45__cpo6cbeginE,@object
	.size		_ZN40_INTERNAL_0a1f9cb4_4_k_cu_291840f9_104524cuda3std3__45__cpo6cbeginE,(_ZN40_INTERNAL_0a1f9cb4_4_k_cu_291840f9_104524cuda3std3__48in_placeE - _ZN40_INTERNAL_0a1f9cb4_4_k_cu_291840f9_104524cuda3std3__45__cpo6cbeginE)
_ZN40_INTERNAL_0a1f9cb4_4_k_cu_291840f9_104524cuda3std3__45__cpo6cbeginE:
	.zero		1
	.type		_ZN40_INTERNAL_0a1f9cb4_4_k_cu_291840f9_104524cuda3std3__48in_placeE,@object
	.size		_ZN40_INTERNAL_0a1f9cb4_4_k_cu_291840f9_104524cuda3std3__48in_placeE,(_ZN40_INTERNAL_0a1f9cb4_4_k_cu_291840f9_104524cuda3std6ranges3__45__cpo9iter_moveE - _ZN40_INTERNAL_0a1f9cb4_4_k_cu_291840f9_104524cuda3std3__48in_placeE)
_ZN40_INTERNAL_0a1f9cb4_4_k_cu_291840f9_104524cuda3std3__48in_placeE:
	.zero		1
	.type		_ZN40_INTERNAL_0a1f9cb4_4_k_cu_291840f9_104524cuda3std6ranges3__45__cpo9iter_moveE,@object
	.size		_ZN40_INTERNAL_0a1f9cb4_4_k_cu_291840f9_104524cuda3std6ranges3__45__cpo9iter_moveE,(_ZN40_INTERNAL_0a1f9cb4_4_k_cu_291840f9_104524cuda3std3__45__cpo5beginE - _ZN40_INTERNAL_0a1f9cb4_4_k_cu_291840f9_104524cuda3std6ranges3__45__cpo9iter_moveE)
_ZN40_INTERNAL_0a1f9cb4_4_k_cu_291840f9_104524cuda3std6ranges3__45__cpo9iter_moveE:
	.zero		1
	.type		_ZN40_INTERNAL_0a1f9cb4_4_k_cu_291840f9_104524cuda3std3__45__cpo5beginE,@object
	.size		_ZN40_INTERNAL_0a1f9cb4_4_k_cu_291840f9_104524cuda3std3__45__cpo5beginE,(_ZN40_INTERNAL_0a1f9cb4_4_k_cu_291840f9_104524cuda3std3__442_GLOBAL__N__0a1f9cb4_4_k_cu_291840f9_104526ignoreE - _ZN40_INTERNAL_0a1f9cb4_4_k_cu_291840f9_104524cuda3std3__45__cpo5beginE)
_ZN40_INTERNAL_0a1f9cb4_4_k_cu_291840f9_104524cuda3std3__45__cpo5beginE:
	.zero		1
	.type		_ZN40_INTERNAL_0a1f9cb4_4_k_cu_291840f9_104524cuda3std3__442_GLOBAL__N__0a1f9cb4_4_k_cu_291840f9_104526ignoreE,@object
	.size		_ZN40_INTERNAL_0a1f9cb4_4_k_cu_291840f9_104524cuda3std3__442_GLOBAL__N__0a1f9cb4_4_k_cu_291840f9_104526ignoreE,(_ZN40_INTERNAL_0a1f9cb4_4_k_cu_291840f9_104524cute7productE - _ZN40_INTERNAL_0a1f9cb4_4_k_cu_291840f9_104524cuda3std3__442_GLOBAL__N__0a1f9cb4_4_k_cu_291840f9_104526ignoreE)
_ZN40_INTERNAL_0a1f9cb4_4_k_cu_291840f9_104524cuda3std3__442_GLOBAL__N__0a1f9cb4_4_k_cu_291840f9_104526ignoreE:
	.zero		1
	.type		_ZN40_INTERNAL_0a1f9cb4_4_k_cu_291840f9_104524cute7productE,@object
	.size		_ZN40_INTERNAL_0a1f9cb4_4_k_cu_291840f9_104524cute7productE,(_ZN40_INTERNAL_0a1f9cb4_4_k_cu_291840f9_104524cuda3std3__45__cpo3endE - _ZN40_INTERNAL_0a1f9cb4_4_k_cu_291840f9_104524cute7productE)
_ZN40_INTERNAL_0a1f9cb4_4_k_cu_291840f9_104524cute7productE:
	.zero		1
	.type		_ZN40_INTERNAL_0a1f9cb4_4_k_cu_291840f9_104524cuda3std3__45__cpo3endE,@object
	.size		_ZN40_INTERNAL_0a1f9cb4_4_k_cu_291840f9_104524cuda3std3__45__cpo3endE,(_ZN40_INTERNAL_0a1f9cb4_4_k_cu_291840f9_104524cuda3std3__419piecewise_constructE - _ZN40_INTERNAL_0a1f9cb4_4_k_cu_291840f9_104524cuda3std3__45__cpo3endE)
_ZN40_INTERNAL_0a1f9cb4_4_k_cu_291840f9_104524cuda3std3__45__cpo3endE:
	.zero		1
	.type		_ZN40_INTERNAL_0a1f9cb4_4_k_cu_291840f9_104524cuda3std3__419piecewise_constructE,@object
	.size		_ZN40_INTERNAL_0a1f9cb4_4_k_cu_291840f9_104524cuda3std3__419piecewise_constructE,(_ZN40_INTERNAL_0a1f9cb4_4_k_cu_291840f9_104524cuda3std3__45__cpo4cendE - _ZN40_INTERNAL_0a1f9cb4_4_k_cu_291840f9_104524cuda3std3__419piecewise_constructE)
_ZN40_INTERNAL_0a1f9cb4_4_k_cu_291840f9_104524cuda3std3__419piecewise_constructE:
	.zero		1
	.type		_ZN40_INTERNAL_0a1f9cb4_4_k_cu_291840f9_104524cuda3std3__45__cpo4cendE,@object
	.size		_ZN40_INTERNAL_0a1f9cb4_4_k_cu_291840f9_104524cuda3std3__45__cpo4cendE,(_ZN40_INTERNAL_0a1f9cb4_4_k_cu_291840f9_104524cuda3std6ranges3__45__cpo4swapE - _ZN40_INTERNAL_0a1f9cb4_4_k_cu_291840f9_104524cuda3std3__45__cpo4cendE)
_ZN40_INTERNAL_0a1f9cb4_4_k_cu_291840f9_104524cuda3std3__45__cpo4cendE:
	.zero		1
	.type		_ZN40_INTERNAL_0a1f9cb4_4_k_cu_291840f9_104524cuda3std6ranges3__45__cpo4swapE,@object
	.size		_ZN40_INTERNAL_0a1f9cb4_4_k_cu_291840f9_104524cuda3std6ranges3__45__cpo4swapE,(.L_10 - _ZN40_INTERNAL_0a1f9cb4_4_k_cu_291840f9_104524cuda3std6ranges3__45__cpo4swapE)
_ZN40_INTERNAL_0a1f9cb4_4_k_cu_291840f9_104524cuda3std6ranges3__45__cpo4swapE:
	.zero		1
.L_10:


//--------------------- .nv.constant0._ZN7cutlass13device_kernelINS_4gemm6kernel13GemmUniversalIN4cute5tupleIJiiiiEEENS1_10collective13CollectiveMmaINS1_35MainloopSm100TmaUmmaWarpSpecializedILi53ELi2ELi4ENS5_IJNS4_1CILi1EEESB_SB_EEEEENS5_IJNSA_ILi64EEESE_NSA_ILi16EEEEEENS_10bfloat16_tENS5_IJlSB_lEEESH_SI_NS4_8TiledMMAINS4_8MMA_AtomIJNS4_20SM100_MMA_F16BF16_SSISH_SH_fLi64ELi64ELNS4_4UMMA5MajorE0ELSN_0ELNSM_7ScaleInE0ELSO_0EEEEEENS4_6LayoutISC_NS5_IJNSA_ILi0EEESS_SS_EEEEENS5_IJNS4_10UnderscoreESV_SV_EEEEENS4_13SM90_TMA_LOADENS4_14ComposedLayoutINS4_7SwizzleILi1ELi4ELi3EEENS4_18smem_ptr_flag_bitsILi16EEENSR_INS5_IJNSA_ILi8EEESF_EEENS5_IJSF_SB_EEEEEEEvNS4_8identityESY_S18_vS19_EENS_8epilogue10collective18CollectiveEpilogueINS1B_23Sm100TmaWarpSpecializedILi3ELi2ELi16ELb1ELb0EEEJSG_NS5_IJNSR_ISE_SB_EENSR_INSA_ILi32EEESB_EEEEESH_SI_SH_SI_NS1B_6fusion15FusionCallbacksIS1F_NS1K_17LinearCombinationISH_fSH_fLNS_15FloatRoundStyleE2EEESG_S1J_JEEENS4_5SM1004TMEM4LOAD26SM100_TMEM_LOAD_16dp256b4xESY_NSZ_INS10_ILi2ELi4ELi3EEES13_NSR_INS5_IJS14_S1H_EEENS5_IJS1H_SB_EEEEEEENS4_17SM75_U32x4_LDSM_NENS4_14SM90_TMA_STOREES1Y_NS4_17SM90_U32x4_STSM_NENS4_39AutoVectorizingCopyWithAssumedAlignmentILi128EEEEEEvvEEEEvNT_6ParamsE --------------------------
	.section	.nv.constant0._ZN7cutlass13device_kernelINS_4gemm6kernel13GemmUniversalIN4cute5tupleIJiiiiEEENS1_10collective13CollectiveMmaINS1_35MainloopSm100TmaUmmaWarpSpecializedILi53ELi2ELi4ENS5_IJNS4_1CILi1EEESB_SB_EEEEENS5_IJNSA_ILi64EEESE_NSA_ILi16EEEEEENS_10bfloat16_tENS5_IJlSB_lEEESH_SI_NS4_8TiledMMAINS4_8MMA_AtomIJNS4_20SM100_MMA_F16BF16_SSISH_SH_fLi64ELi64ELNS4_4UMMA5MajorE0ELSN_0ELNSM_7ScaleInE0ELSO_0EEEEEENS4_6LayoutISC_NS5_IJNSA_ILi0EEESS_SS_EEEEENS5_IJNS4_10UnderscoreESV_SV_EEEEENS4_13SM90_TMA_LOADENS4_14ComposedLayoutINS4_7SwizzleILi1ELi4ELi3EEENS4_18smem_ptr_flag_bitsILi16EEENSR_INS5_IJNSA_ILi8EEESF_EEENS5_IJSF_SB_EEEEEEEvNS4_8identityESY_S18_vS19_EENS_8epilogue10collective18CollectiveEpilogueINS1B_23Sm100TmaWarpSpecializedILi3ELi2ELi16ELb1ELb0EEEJSG_NS5_IJNSR_ISE_SB_EENSR_INSA_ILi32EEESB_EEEEESH_SI_SH_SI_NS1B_6fusion15FusionCallbacksIS1F_NS1K_17LinearCombinationISH_fSH_fLNS_15FloatRoundStyleE2EEESG_S1J_JEEENS4_5SM1004TMEM4LOAD26SM100_TMEM_LOAD_16dp256b4xESY_NSZ_INS10_ILi2ELi4ELi3EEES13_NSR_INS5_IJS14_S1H_EEENS5_IJS1H_SB_EEEEEEENS4_17SM75_U32x4_LDSM_NENS4_14SM90_TMA_STOREES1Y_NS4_17SM90_U32x4_STSM_NENS4_39AutoVectorizingCopyWithAssumedAlignmentILi128EEEEEEvvEEEEvNT_6ParamsE,"a",@progbits
	.sectionflags	@""
	.align	4
.nv.constant0._ZN7cutlass13device_kernelINS_4gemm6kernel13GemmUniversalIN4cute5tupleIJiiiiEEENS1_10collective13CollectiveMmaINS1_35MainloopSm100TmaUmmaWarpSpecializedILi53ELi2ELi4ENS5_IJNS4_1CILi1EEESB_SB_EEEEENS5_IJNSA_ILi64EEESE_NSA_ILi16EEEEEENS_10bfloat16_tENS5_IJlSB_lEEESH_SI_NS4_8TiledMMAINS4_8MMA_AtomIJNS4_20SM100_MMA_F16BF16_SSISH_SH_fLi64ELi64ELNS4_4UMMA5MajorE0ELSN_0ELNSM_7ScaleInE0ELSO_0EEEEEENS4_6LayoutISC_NS5_IJNSA_ILi0EEESS_SS_EEEEENS5_IJNS4_10UnderscoreESV_SV_EEEEENS4_13SM90_TMA_LOADENS4_14ComposedLayoutINS4_7SwizzleILi1ELi4ELi3EEENS4_18smem_ptr_flag_bitsILi16EEENSR_INS5_IJNSA_ILi8EEESF_EEENS5_IJSF_SB_EEEEEEEvNS4_8identityESY_S18_vS19_EENS_8epilogue10collective18CollectiveEpilogueINS1B_23Sm100TmaWarpSpecializedILi3ELi2ELi16ELb1ELb0EEEJSG_NS5_IJNSR_ISE_SB_EENSR_INSA_ILi32EEESB_EEEEESH_SI_SH_SI_NS1B_6fusion15FusionCallbacksIS1F_NS1K_17LinearCombinationISH_fSH_fLNS_15FloatRoundStyleE2EEESG_S1J_JEEENS4_5SM1004TMEM4LOAD26SM100_TMEM_LOAD_16dp256b4xESY_NSZ_INS10_ILi2ELi4ELi3EEES13_NSR_INS5_IJS14_S1H_EEENS5_IJS1H_SB_EEEEEEENS4_17SM75_U32x4_LDSM_NENS4_14SM90_TMA_STOREES1Y_NS4_17SM90_U32x4_STSM_NENS4_39AutoVectorizingCopyWithAssumedAlignmentILi128EEEEEEvvEEEEvNT_6ParamsE:
	.zero		2944


//--------------------- SYMBOLS --------------------------

	.type		.nv.reservedSmem.offset0,@object
	.size		.nv.reservedSmem.offset0,0x4
	.type		.nv.reservedSmem.cap,@object
	.size		.nv.reservedSmem.cap,0x4
	.type		__assertfail,@function
